	.target	sm_90a

	.elftype	@"ET_EXEC"


//--------------------- .note.nv.tkinfo           --------------------------
	.section	.note.nv.tkinfo,"",@"SHT_NOTE"
	.sectionflags	@"SHF_NOTE_NV_TKINFO"
	.tkinfo
        /*0018*/ 	.word	0x00000002
        /*0030*/ 	.string	""
        /*0030*/ 	.string	"ptxas"
        /*0030*/ 	.string	"Cuda compilation tools, release 13.0, V13.0.88"
        /*0030*/ 	.string	"Build cuda_13.0.r13.0/compiler.36424714_0"
        /*0030*/ 	.string	"-arch sm_90a -m 64 "



//--------------------- .note.nv.cuinfo           --------------------------
	.section	.note.nv.cuinfo,"",@"SHT_NOTE"
	.sectionflags	@"SHF_NOTE_NV_CUINFO"
        /*0018*/ 	.short	0x0002
        /*001a*/ 	.short	0x005a
        /*001c*/ 	.short	0x0082
	.zero		2


//--------------------- .nv.info                  --------------------------
	.section	.nv.info,"",@"SHT_CUDA_INFO"
	.align	4


	//----- nvinfo : EIATTR_REGCOUNT
	.align		4
        /*0000*/ 	.byte	0x04, 0x2f
        /*0002*/ 	.short	(.L_15 - .L_14)
	.align		4
.L_14:
        /*0004*/ 	.word	index@(_ZN7cutlass13device_kernelINS_4gemm6kernel13GemmUniversalIN4cute5tupleIJiiiiEEENS1_10collective13CollectiveMmaINS1_34MainloopSm90TmaGmmaWarpSpecializedILi5ENS5_IJNS4_1CILi1EEESB_SB_EEENS1_32KernelTmaWarpSpecializedPingpongEEENS5_IJNSA_ILi64EEESF_SF_EEENS_10tfloat32_tENS5_IJlSB_lEEESH_SI_NS4_8TiledMMAINS4_8MMA_AtomIJNS4_4SM904GMMA29MMA_64x64x8_F32TF32TF32_SS_TNILNSM_7ScaleInE1ELSO_1EEEEEENS4_6LayoutISC_NS5_IJNSA_ILi0EEESS_SS_EEEEENS5_IJNS4_10UnderscoreESV_SV_EEEEENS4_13SM90_TMA_LOADENS4_14ComposedLayoutINS4_7SwizzleILi3ELi4ELi3EEENS4_18smem_ptr_flag_bitsILi32EEENSR_INS5_IJNSA_ILi8EEENSA_ILi32EEEEEENS5_IJS15_SB_EEEEEEEvNS4_8identityESY_S19_vS1A_EENS_8epilogue10collective6detail29Sm90TmaWarpSpecializedAdapterINS1D_15DefaultEpilogueISH_SI_SI_NS1C_6thread17LinearCombinationISH_Li1EffLNS1H_9ScaleType4KindE0ELNS_15FloatRoundStyleE2ESH_EENS1_15EpilogueDefaultEEEEEvvEEEEvNT_6ParamsE)
        /*0008*/ 	.word	0x000000a8


	//----- nvinfo : EIATTR_FRAME_SIZE
	.align		4
.L_15:
        /*000c*/ 	.byte	0x04, 0x11
        /*000e*/ 	.short	(.L_17 - .L_16)
	.align		4
.L_16:
        /*0010*/ 	.word	index@(_ZN7cutlass13device_kernelINS_4gemm6kernel13GemmUniversalIN4cute5tupleIJiiiiEEENS1_10collective13CollectiveMmaINS1_34MainloopSm90TmaGmmaWarpSpecializedILi5ENS5_IJNS4_1CILi1EEESB_SB_EEENS1_32KernelTmaWarpSpecializedPingpongEEENS5_IJNSA_ILi64EEESF_SF_EEENS_10tfloat32_tENS5_IJlSB_lEEESH_SI_NS4_8TiledMMAINS4_8MMA_AtomIJNS4_4SM904GMMA29MMA_64x64x8_F32TF32TF32_SS_TNILNSM_7ScaleInE1ELSO_1EEEEEENS4_6LayoutISC_NS5_IJNSA_ILi0EEESS_SS_EEEEENS5_IJNS4_10UnderscoreESV_SV_EEEEENS4_13SM90_TMA_LOADENS4_14ComposedLayoutINS4_7SwizzleILi3ELi4ELi3EEENS4_18smem_ptr_flag_bitsILi32EEENSR_INS5_IJNSA_ILi8EEENSA_ILi32EEEEEENS5_IJS15_SB_EEEEEEEvNS4_8identityESY_S19_vS1A_EENS_8epilogue10collective6detail29Sm90TmaWarpSpecializedAdapterINS1D_15DefaultEpilogueISH_SI_SI_NS1C_6thread17LinearCombinationISH_Li1EffLNS1H_9ScaleType4KindE0ELNS_15FloatRoundStyleE2ESH_EENS1_15EpilogueDefaultEEEEEvvEEEEvNT_6ParamsE)
        /*0014*/ 	.word	0x00000008


	//----- nvinfo : EIATTR_MIN_STACK_SIZE
	.align		4
.L_17:
        /*0018*/ 	.byte	0x04, 0x12
        /*001a*/ 	.short	(.L_19 - .L_18)
	.align		4
.L_18:
        /*001c*/ 	.word	index@(_ZN7cutlass13device_kernelINS_4gemm6kernel13GemmUniversalIN4cute5tupleIJiiiiEEENS1_10collective13CollectiveMmaINS1_34MainloopSm90TmaGmmaWarpSpecializedILi5ENS5_IJNS4_1CILi1EEESB_SB_EEENS1_32KernelTmaWarpSpecializedPingpongEEENS5_IJNSA_ILi64EEESF_SF_EEENS_10tfloat32_tENS5_IJlSB_lEEESH_SI_NS4_8TiledMMAINS4_8MMA_AtomIJNS4_4SM904GMMA29MMA_64x64x8_F32TF32TF32_SS_TNILNSM_7ScaleInE1ELSO_1EEEEEENS4_6LayoutISC_NS5_IJNSA_ILi0EEESS_SS_EEEEENS5_IJNS4_10UnderscoreESV_SV_EEEEENS4_13SM90_TMA_LOADENS4_14ComposedLayoutINS4_7SwizzleILi3ELi4ELi3EEENS4_18smem_ptr_flag_bitsILi32EEENSR_INS5_IJNSA_ILi8EEENSA_ILi32EEEEEENS5_IJS15_SB_EEEEEEEvNS4_8identityESY_S19_vS1A_EENS_8epilogue10collective6detail29Sm90TmaWarpSpecializedAdapterINS1D_15DefaultEpilogueISH_SI_SI_NS1C_6thread17LinearCombinationISH_Li1EffLNS1H_9ScaleType4KindE0ELNS_15FloatRoundStyleE2ESH_EENS1_15EpilogueDefaultEEEEEvvEEEEvNT_6ParamsE)
        /*0020*/ 	.word	0x00000008
.L_19:


//--------------------- .nv.compat                --------------------------
	.section	.nv.compat,"",@"SHT_CUDA_COMPAT_INFO"
	.align	4
        /*0000*/ 	.byte	0x02, 0x09, 0x01, 0x00, 0x02, 0x02, 0x04, 0x00, 0x02, 0x05, 0x05, 0x00, 0x03, 0x07, 0x01, 0x01
        /*0010*/ 	.byte	0x02, 0x03, 0x01, 0x00, 0x02, 0x06, 0x01, 0x00, 0x04, 0x0b, 0x08, 0x00, 0x00, 0x00, 0x00, 0x00
        /*0020*/ 	.byte	0x00, 0x00, 0x00, 0x00


//--------------------- .nv.info._ZN7cutlass13device_kernelINS_4gemm6kernel13GemmUniversalIN4cute5tupleIJiiiiEEENS1_10collective13CollectiveMmaINS1_34MainloopSm90TmaGmmaWarpSpecializedILi5ENS5_IJNS4_1CILi1EEESB_SB_EEENS1_32KernelTmaWarpSpecializedPingpongEEENS5_IJNSA_ILi64EEESF_SF_EEENS_10tfloat32_tENS5_IJlSB_lEEESH_SI_NS4_8TiledMMAINS4_8MMA_AtomIJNS4_4SM904GMMA29MMA_64x64x8_F32TF32TF32_SS_TNILNSM_7ScaleInE1ELSO_1EEEEEENS4_6LayoutISC_NS5_IJNSA_ILi0EEESS_SS_EEEEENS5_IJNS4_10UnderscoreESV_SV_EEEEENS4_13SM90_TMA_LOADENS4_14ComposedLayoutINS4_7SwizzleILi3ELi4ELi3EEENS4_18smem_ptr_flag_bitsILi32EEENSR_INS5_IJNSA_ILi8EEENSA_ILi32EEEEEENS5_IJS15_SB_EEEEEEEvNS4_8identityESY_S19_vS1A_EENS_8epilogue10collective6detail29Sm90TmaWarpSpecializedAdapterINS1D_15DefaultEpilogueISH_SI_SI_NS1C_6thread17LinearCombinationISH_Li1EffLNS1H_9ScaleType4KindE0ELNS_15FloatRoundStyleE2ESH_EENS1_15EpilogueDefaultEEEEEvvEEEEvNT_6ParamsE --------------------------
	.section	.nv.info._ZN7cutlass13device_kernelINS_4gemm6kernel13GemmUniversalIN4cute5tupleIJiiiiEEENS1_10collective13CollectiveMmaINS1_34MainloopSm90TmaGmmaWarpSpecializedILi5ENS5_IJNS4_1CILi1EEESB_SB_EEENS1_32KernelTmaWarpSpecializedPingpongEEENS5_IJNSA_ILi64EEESF_SF_EEENS_10tfloat32_tENS5_IJlSB_lEEESH_SI_NS4_8TiledMMAINS4_8MMA_AtomIJNS4_4SM904GMMA29MMA_64x64x8_F32TF32TF32_SS_TNILNSM_7ScaleInE1ELSO_1EEEEEENS4_6LayoutISC_NS5_IJNSA_ILi0EEESS_SS_EEEEENS5_IJNS4_10UnderscoreESV_SV_EEEEENS4_13SM90_TMA_LOADENS4_14ComposedLayoutINS4_7SwizzleILi3ELi4ELi3EEENS4_18smem_ptr_flag_bitsILi32EEENSR_INS5_IJNSA_ILi8EEENSA_ILi32EEEEEENS5_IJS15_SB_EEEEEEEvNS4_8identityESY_S19_vS1A_EENS_8epilogue10collective6detail29Sm90TmaWarpSpecializedAdapterINS1D_15DefaultEpilogueISH_SI_SI_NS1C_6thread17LinearCombinationISH_Li1EffLNS1H_9ScaleType4KindE0ELNS_15FloatRoundStyleE2ESH_EENS1_15EpilogueDefaultEEEEEvvEEEEvNT_6ParamsE,"",@"SHT_CUDA_INFO"
	.sectionflags	@""
	.align	4


	//----- nvinfo : EIATTR_CUDA_API_VERSION
	.align		4
        /*0000*/ 	.byte	0x04, 0x37
        /*0002*/ 	.short	(.L_21 - .L_20)
.L_20:
        /*0004*/ 	.word	0x00000082


	//----- nvinfo : EIATTR_KPARAM_INFO
	.align		4
.L_21:
        /*0008*/ 	.byte	0x04, 0x17
        /*000a*/ 	.short	(.L_23 - .L_22)
.L_22:
        /*000c*/ 	.word	0x00000000
        /*0010*/ 	.short	0x0000
        /*0012*/ 	.short	0x0070
        /*0014*/ 	.byte	0x00, 0xf0, 0x01, 0x10


	//----- nvinfo : EIATTR_SPARSE_MMA_MASK
	.align		4
.L_23:
        /*0018*/ 	.byte	0x03, 0x50
        /*001a*/ 	.short	0x0000


	//----- nvinfo : EIATTR_MAXREG_COUNT
	.align		4
        /*001c*/ 	.byte	0x03, 0x1b
        /*001e*/ 	.short	0x00a8


	//----- nvinfo : EIATTR_NUM_BARRIERS
	.align		4
        /*0020*/ 	.byte	0x02, 0x4c
        /*0022*/ 	.byte	0x01
	.zero		1


	//----- nvinfo : EIATTR_EXTERNS
	.align		4
        /*0024*/ 	.byte	0x04, 0x0f
        /*0026*/ 	.short	(.L_25 - .L_24)


	//   ....[0]....
	.align		4
.L_24:
        /*0028*/ 	.word	index@(__assertfail)


	//----- nvinfo : EIATTR_ANNOTATIONS
	.align		4
.L_25:
        /*002c*/ 	.byte	0x04, 0x55
        /*002e*/ 	.short	(.L_27 - .L_26)


	//   ....[0]....
.L_26:
        /*0030*/ 	.word	0x00000001
        /*0034*/ 	.byte	0xf0, 0x0a, 0x00, 0x00, 0x01, 0x00, 0x00, 0x00, 0x10, 0x12, 0x00, 0x00, 0x01, 0x00, 0x00, 0x00
        /*0044*/ 	.byte	0x40, 0x46, 0x00, 0x00, 0x01, 0x00, 0x00, 0x00, 0xa0, 0x52, 0x00, 0x00


	//----- nvinfo : EIATTR_MERCURY_ISA_VERSION
	.align		4
.L_27:
        /*0050*/ 	.byte	0x03, 0x5f
        /*0052*/ 	.short	0x0101


	//----- nvinfo : EIATTR_INT_WARP_WIDE_INSTR_OFFSETS
	.align		4
        /*0054*/ 	.byte	0x04, 0x31
        /*0056*/ 	.short	(.L_29 - .L_28)


	//   ....[0]....
.L_28:
        /*0058*/ 	.word	0x00000410


	//   ....[1]....
        /*005c*/ 	.word	0x00000430


	//   ....[2]....
        /*0060*/ 	.word	0x000004b0


	//   ....[3]....
        /*0064*/ 	.word	0x000004c0


	//   ....[4]....
        /*0068*/ 	.word	0x000004d0


	//   ....[5]....
        /*006c*/ 	.word	0x000004f0


	//   ....[6]....
        /*0070*/ 	.word	0x00000580


	//   ....[7]....
        /*0074*/ 	.word	0x000005a0


	//----- nvinfo : EIATTR_COOP_GROUP_MASK_REGIDS
	.align		4
.L_29:
        /*0078*/ 	.byte	0x04, 0x29
        /*007a*/ 	.short	(.L_31 - .L_30)


	//   ....[0]....
.L_30:
        /*007c*/ 	.word	0xffffffff


	//   ....[1]....
        /*0080*/ 	.word	0xffffffff


	//   ....[2]....
        /*0084*/ 	.word	0xffffffff


	//   ....[3]....
        /*0088*/ 	.word	0xffffffff


	//   ....[4]....
        /*008c*/ 	.word	0xffffffff


	//   ....[5]....
        /*0090*/ 	.word	0xffffffff


	//----- nvinfo : EIATTR_COOP_GROUP_INSTR_OFFSETS
	.align		4
.L_31:
        /*0094*/ 	.byte	0x04, 0x28
        /*0096*/ 	.short	(.L_33 - .L_32)


	//   ....[0]....
.L_32:
        /*0098*/ 	.word	0x00000070


	//   ....[1]....
        /*009c*/ 	.word	0x00000080


	//   ....[2]....
        /*00a0*/ 	.word	0x00000140


	//   ....[3]....
        /*00a4*/ 	.word	0x000002f0


	//   ....[4]....
        /*00a8*/ 	.word	0x00000330


	//   ....[5]....
        /*00ac*/ 	.word	0x00000370


	//----- nvinfo : EIATTR_REG_RECONFIG
	.align		4
.L_33:
        /*00b0*/ 	.byte	0x01, 0x54
	.zero		2


	//----- nvinfo : EIATTR_SYSCALL_OFFSETS
	.align		4
        /*00b4*/ 	.byte	0x04, 0x46
        /*00b6*/ 	.short	(.L_35 - .L_34)


	//   ....[0]....
.L_34:
        /*00b8*/ 	.word	0x00001710


	//----- nvinfo : EIATTR_MBARRIER_INSTR_OFFSETS
	.align		4
.L_35:
        /*00bc*/ 	.byte	0x04, 0x39
        /*00be*/ 	.short	(.L_37 - .L_36)


	//   ....[0]....
.L_36:
        /*00c0*/ 	.word	0x00000240
        /*00c4*/ 	.word	0x000000ff
        /*00c8*/ 	.word	0x00000000
        /*00cc*/ 	.short	0x0100
        /*00ce*/ 	.byte	0x08
	.zero		1


	//   ....[1]....
        /*00d0*/ 	.word	0x00000250
        /*00d4*/ 	.word	0x000000ff
        /*00d8*/ 	.word	0x00000028
        /*00dc*/ 	.short	0x0100
        /*00de*/ 	.byte	0x08
	.zero		1


	//   ....[2]....
        /*00e0*/ 	.word	0x00000260
        /*00e4*/ 	.word	0x000000ff
        /*00e8*/ 	.word	0x00000008
        /*00ec*/ 	.short	0x0100
        /*00ee*/ 	.byte	0x08
	.zero		1


	//   ....[3]....
        /*00f0*/ 	.word	0x00000270
        /*00f4*/ 	.word	0x000000ff
        /*00f8*/ 	.word	0x00000030
        /*00fc*/ 	.short	0x0100
        /*00fe*/ 	.byte	0x08
	.zero		1


	//   ....[4]....
        /*0100*/ 	.word	0x00000280
        /*0104*/ 	.word	0x000000ff
        /*0108*/ 	.word	0x00000010
        /*010c*/ 	.short	0x0100
        /*010e*/ 	.byte	0x08
	.zero		1


	//   ....[5]....
        /*0110*/ 	.word	0x00000290
        /*0114*/ 	.word	0x000000ff
        /*0118*/ 	.word	0x00000038
        /*011c*/ 	.short	0x0100
        /*011e*/ 	.byte	0x08
	.zero		1


	//   ....[6]....
        /*0120*/ 	.word	0x000002a0
        /*0124*/ 	.word	0x000000ff
        /*0128*/ 	.word	0x00000018
        /*012c*/ 	.short	0x0100
        /*012e*/ 	.byte	0x08
	.zero		1


	//   ....[7]....
        /*0130*/ 	.word	0x000002b0
        /*0134*/ 	.word	0x000000ff
        /*0138*/ 	.word	0x00000040
        /*013c*/ 	.short	0x0100
        /*013e*/ 	.byte	0x08
	.zero		1


	//   ....[8]....
        /*0140*/ 	.word	0x000002c0
        /*0144*/ 	.word	0x000000ff
        /*0148*/ 	.word	0x00000020
        /*014c*/ 	.short	0x0100
        /*014e*/ 	.byte	0x08
	.zero		1


	//   ....[9]....
        /*0150*/ 	.word	0x000002d0
        /*0154*/ 	.word	0x000000ff
        /*0158*/ 	.word	0x00000048
        /*015c*/ 	.short	0x0100
        /*015e*/ 	.byte	0x08
	.zero		1


	//   ....[10]....
        /*0160*/ 	.word	0x000005e0
        /*0164*/ 	.word	0x000000ff
        /*0168*/ 	.word	0x00000080
        /*016c*/ 	.short	0x0100
        /*016e*/ 	.byte	0x08
	.zero		1


	//   ....[11]....
        /*0170*/ 	.word	0x00000650
        /*0174*/ 	.word	0x000000ff
        /*0178*/ 	.word	0x00000088
        /*017c*/ 	.short	0x0100
        /*017e*/ 	.byte	0x08
	.zero		1


	//   ....[12]....
        /*0180*/ 	.word	0x00000670
        /*0184*/ 	.word	0x000000ff
        /*0188*/ 	.word	0x00000060
        /*018c*/ 	.short	0x0100
        /*018e*/ 	.byte	0x09
	.zero		1


	//   ....[13]....
        /*0190*/ 	.word	0x00000680
        /*0194*/ 	.word	0x000000ff
        /*0198*/ 	.word	0x00000068
        /*019c*/ 	.short	0x0100
        /*019e*/ 	.byte	0x09
	.zero		1


	//   ....[14]....
        /*01a0*/ 	.word	0x00000690
        /*01a4*/ 	.word	0x000000ff
        /*01a8*/ 	.word	0x00000070
        /*01ac*/ 	.short	0x0100
        /*01ae*/ 	.byte	0x09
	.zero		1


	//   ....[15]....
        /*01b0*/ 	.word	0x000006a0
        /*01b4*/ 	.word	0x000000ff
        /*01b8*/ 	.word	0x00000078
        /*01bc*/ 	.short	0x0100
        /*01be*/ 	.byte	0x09
	.zero		1


	//   ....[16]....
        /*01c0*/ 	.word	0x000015d0
        /*01c4*/ 	.word	0x000000ff
        /*01c8*/ 	.word	0xfffffff8
        /*01cc*/ 	.short	0x010a
        /*01ce*/ 	.byte	0x2b
	.zero		1


	//   ....[17]....
        /*01d0*/ 	.word	0x00001790
        /*01d4*/ 	.word	0x00000003
        /*01d8*/ 	.word	0x00000000
        /*01dc*/ 	.short	0x010a
        /*01de*/ 	.byte	0x3f
	.zero		1


	//   ....[18]....
        /*01e0*/ 	.word	0x000017d0
        /*01e4*/ 	.word	0x00000003
        /*01e8*/ 	.word	0x00000000
        /*01ec*/ 	.short	0x010a
        /*01ee*/ 	.byte	0x3f
	.zero		1


	//   ....[19]....
        /*01f0*/ 	.word	0x00001c90
        /*01f4*/ 	.word	0x000000ff
        /*01f8*/ 	.word	0x00000000
        /*01fc*/ 	.short	0x010a
        /*01fe*/ 	.byte	0x04
	.zero		1


	//   ....[20]....
        /*0200*/ 	.word	0x00001cd0
        /*0204*/ 	.word	0x000000ff
        /*0208*/ 	.word	0x00000000
        /*020c*/ 	.short	0x010a
        /*020e*/ 	.byte	0x04
	.zero		1


	//   ....[21]....
        /*0210*/ 	.word	0x000020f0
        /*0214*/ 	.word	0x000000ff
        /*0218*/ 	.word	0x00000000
        /*021c*/ 	.short	0x0101
        /*021e*/ 	.byte	0x04
	.zero		1


	//   ....[22]....
        /*0220*/ 	.word	0x000021f0
        /*0224*/ 	.word	0x00000003
        /*0228*/ 	.word	0x00000000
        /*022c*/ 	.short	0x0101
        /*022e*/ 	.byte	0x30
	.zero		1


	//   ....[23]....
        /*0230*/ 	.word	0x000022c0
        /*0234*/ 	.word	0x000000ff
        /*0238*/ 	.word	0x00000000
        /*023c*/ 	.short	0x0101
        /*023e*/ 	.byte	0x06
	.zero		1


	//   ....[24]....
        /*0240*/ 	.word	0x00002330
        /*0244*/ 	.word	0x000000ff
        /*0248*/ 	.word	0x00000008
        /*024c*/ 	.short	0x010a
        /*024e*/ 	.byte	0x2b
	.zero		1


	//   ....[25]....
        /*0250*/ 	.word	0x00004680
        /*0254*/ 	.word	0x00000000
        /*0258*/ 	.word	0x00000000
        /*025c*/ 	.short	0x0101
        /*025e*/ 	.byte	0x30
	.zero		1


	//   ....[26]....
        /*0260*/ 	.word	0x00004f70
        /*0264*/ 	.word	0x0000000b
        /*0268*/ 	.word	0x00000028
        /*026c*/ 	.short	0x010a
        /*026e*/ 	.byte	0x3f
	.zero		1


	//   ....[27]....
        /*0270*/ 	.word	0x000053d0
        /*0274*/ 	.word	0x00000006
        /*0278*/ 	.word	0x00000088
        /*027c*/ 	.short	0x0101
        /*027e*/ 	.byte	0x3f
	.zero		1


	//   ....[28]....
        /*0280*/ 	.word	0x00005af0
        /*0284*/ 	.word	0x00000007
        /*0288*/ 	.word	0x00000000
        /*028c*/ 	.short	0x010a
        /*028e*/ 	.byte	0x3f
	.zero		1


	//   ....[29]....
        /*0290*/ 	.word	0x00005b70
        /*0294*/ 	.word	0x00000006
        /*0298*/ 	.word	0x00000000
        /*029c*/ 	.short	0x010a
        /*029e*/ 	.byte	0x3f
	.zero		1


	//   ....[30]....
        /*02a0*/ 	.word	0x00005c00
        /*02a4*/ 	.word	0x00000007
        /*02a8*/ 	.word	0x00000000
        /*02ac*/ 	.short	0x010a
        /*02ae*/ 	.byte	0x3f
	.zero		1


	//   ....[31]....
        /*02b0*/ 	.word	0x00005c90
        /*02b4*/ 	.word	0x00000006
        /*02b8*/ 	.word	0x00000000
        /*02bc*/ 	.short	0x010a
        /*02be*/ 	.byte	0x3f
	.zero		1


	//   ....[32]....
        /*02c0*/ 	.word	0x00005d20
        /*02c4*/ 	.word	0x00000005
        /*02c8*/ 	.word	0x00000000
        /*02cc*/ 	.short	0x010a
        /*02ce*/ 	.byte	0x3f
	.zero		1


	//   ....[33]....
        /*02d0*/ 	.word	0x00005d90
        /*02d4*/ 	.word	0x00000003
        /*02d8*/ 	.word	0xfffffff8
        /*02dc*/ 	.short	0x010a
        /*02de*/ 	.byte	0x3f
	.zero		1


	//   ....[34]....
        /*02e0*/ 	.word	0x00005de0
        /*02e4*/ 	.word	0x00000003
        /*02e8*/ 	.word	0x00000000
        /*02ec*/ 	.short	0x010a
        /*02ee*/ 	.byte	0x3f
	.zero		1


	//   ....[35]....
        /*02f0*/ 	.word	0x00005e40
        /*02f4*/ 	.word	0x00000004
        /*02f8*/ 	.word	0x00000000
        /*02fc*/ 	.short	0x010a
        /*02fe*/ 	.byte	0x3f
	.zero		1


	//   ....[36]....
        /*0300*/ 	.word	0x00005ea0
        /*0304*/ 	.word	0x00000003
        /*0308*/ 	.word	0x00000008
        /*030c*/ 	.short	0x010a
        /*030e*/ 	.byte	0x3f
	.zero		1


	//   ....[37]....
        /*0310*/ 	.word	0x00005f70
        /*0314*/ 	.word	0x0000000b
        /*0318*/ 	.word	0x00000028
        /*031c*/ 	.short	0x010a
        /*031e*/ 	.byte	0x3f
	.zero		1


	//   ....[38]....
        /*0320*/ 	.word	0x00006040
        /*0324*/ 	.word	0x00000007
        /*0328*/ 	.word	0x00000000
        /*032c*/ 	.short	0x010a
        /*032e*/ 	.byte	0x3f
	.zero		1


	//   ....[39]....
        /*0330*/ 	.word	0x00006090
        /*0334*/ 	.word	0x00000006
        /*0338*/ 	.word	0x00000000
        /*033c*/ 	.short	0x010a
        /*033e*/ 	.byte	0x3f
	.zero		1


	//   ....[40]....
        /*0340*/ 	.word	0x000060e0
        /*0344*/ 	.word	0x00000007
        /*0348*/ 	.word	0x00000000
        /*034c*/ 	.short	0x010a
        /*034e*/ 	.byte	0x3f
	.zero		1


	//   ....[41]....
        /*0350*/ 	.word	0x00006130
        /*0354*/ 	.word	0x00000006
        /*0358*/ 	.word	0x00000000
        /*035c*/ 	.short	0x010a
        /*035e*/ 	.byte	0x3f
	.zero		1


	//----- nvinfo : EIATTR_NUM_MBARRIERS
	.align		4
.L_37:
        /*0360*/ 	.byte	0x03, 0x38
        /*0362*/ 	.short	0x0010


	//----- nvinfo : EIATTR_EXIT_INSTR_OFFSETS
	.align		4
        /*0364*/ 	.byte	0x04, 0x1c
        /*0366*/ 	.short	(.L_39 - .L_38)


	//   ....[0]....
.L_38:
        /*0368*/ 	.word	0x000011a0


	//   ....[1]....
        /*036c*/ 	.word	0x00001200


	//   ....[2]....
        /*0370*/ 	.word	0x00004ca0


	//   ....[3]....
        /*0374*/ 	.word	0x00004cd0


	//   ....[4]....
        /*0378*/ 	.word	0x00005d70


	//----- nvinfo : EIATTR_MAX_THREADS
	.align		4
.L_39:
        /*037c*/ 	.byte	0x04, 0x05
        /*037e*/ 	.short	(.L_41 - .L_40)
.L_40:
        /*0380*/ 	.word	0x00000180
        /*0384*/ 	.word	0x00000001
        /*0388*/ 	.word	0x00000001


	//----- nvinfo : EIATTR_CRS_STACK_SIZE
	.align		4
.L_41:
        /*038c*/ 	.byte	0x04, 0x1e
        /*038e*/ 	.short	(.L_43 - .L_42)
.L_42:
        /*0390*/ 	.word	0x00000000


	//----- nvinfo : EIATTR_CBANK_PARAM_SIZE
	.align		4
.L_43:
        /*0394*/ 	.byte	0x03, 0x19
        /*0396*/ 	.short	0x0470


	//----- nvinfo : EIATTR_PARAM_CBANK
	.align		4
        /*0398*/ 	.byte	0x04, 0x0a
        /*039a*/ 	.short	(.L_45 - .L_44)
	.align		4
.L_44:
        /*039c*/ 	.word	index@(.nv.constant0._ZN7cutlass13device_kernelINS_4gemm6kernel13GemmUniversalIN4cute5tupleIJiiiiEEENS1_10collective13CollectiveMmaINS1_34MainloopSm90TmaGmmaWarpSpecializedILi5ENS5_IJNS4_1CILi1EEESB_SB_EEENS1_32KernelTmaWarpSpecializedPingpongEEENS5_IJNSA_ILi64EEESF_SF_EEENS_10tfloat32_tENS5_IJlSB_lEEESH_SI_NS4_8TiledMMAINS4_8MMA_AtomIJNS4_4SM904GMMA29MMA_64x64x8_F32TF32TF32_SS_TNILNSM_7ScaleInE1ELSO_1EEEEEENS4_6LayoutISC_NS5_IJNSA_ILi0EEESS_SS_EEEEENS5_IJNS4_10UnderscoreESV_SV_EEEEENS4_13SM90_TMA_LOADENS4_14ComposedLayoutINS4_7SwizzleILi3ELi4ELi3EEENS4_18smem_ptr_flag_bitsILi32EEENSR_INS5_IJNSA_ILi8EEENSA_ILi32EEEEEENS5_IJS15_SB_EEEEEEEvNS4_8identityESY_S19_vS1A_EENS_8epilogue10collective6detail29Sm90TmaWarpSpecializedAdapterINS1D_15DefaultEpilogueISH_SI_SI_NS1C_6thread17LinearCombinationISH_Li1EffLNS1H_9ScaleType4KindE0ELNS_15FloatRoundStyleE2ESH_EENS1_15EpilogueDefaultEEEEEvvEEEEvNT_6ParamsE)
        /*03a0*/ 	.short	0x0210
        /*03a2*/ 	.short	0x0470


	//----- nvinfo : EIATTR_SW_WAR
	.align		4
.L_45:
        /*03a4*/ 	.byte	0x04, 0x36
        /*03a6*/ 	.short	(.L_47 - .L_46)
.L_46:
        /*03a8*/ 	.word	0x00000008
.L_47:


//--------------------- .nv.callgraph             --------------------------
	.section	.nv.callgraph,"",@"SHT_CUDA_CALLGRAPH"
	.align	4
	.sectionentsize	8
	.align		4
        /*0000*/ 	.word	0x00000000
	.align		4
        /*0004*/ 	.word	0xffffffff
	.align		4
        /*0008*/ 	.word	index@(_ZN7cutlass13device_kernelINS_4gemm6kernel13GemmUniversalIN4cute5tupleIJiiiiEEENS1_10collective13CollectiveMmaINS1_34MainloopSm90TmaGmmaWarpSpecializedILi5ENS5_IJNS4_1CILi1EEESB_SB_EEENS1_32KernelTmaWarpSpecializedPingpongEEENS5_IJNSA_ILi64EEESF_SF_EEENS_10tfloat32_tENS5_IJlSB_lEEESH_SI_NS4_8TiledMMAINS4_8MMA_AtomIJNS4_4SM904GMMA29MMA_64x64x8_F32TF32TF32_SS_TNILNSM_7ScaleInE1ELSO_1EEEEEENS4_6LayoutISC_NS5_IJNSA_ILi0EEESS_SS_EEEEENS5_IJNS4_10UnderscoreESV_SV_EEEEENS4_13SM90_TMA_LOADENS4_14ComposedLayoutINS4_7SwizzleILi3ELi4ELi3EEENS4_18smem_ptr_flag_bitsILi32EEENSR_INS5_IJNSA_ILi8EEENSA_ILi32EEEEEENS5_IJS15_SB_EEEEEEEvNS4_8identityESY_S19_vS1A_EENS_8epilogue10collective6detail29Sm90TmaWarpSpecializedAdapterINS1D_15DefaultEpilogueISH_SI_SI_NS1C_6thread17LinearCombinationISH_Li1EffLNS1H_9ScaleType4KindE0ELNS_15FloatRoundStyleE2ESH_EENS1_15EpilogueDefaultEEEEEvvEEEEvNT_6ParamsE)
	.align		4
        /*000c*/ 	.word	index@(__assertfail)
	.align		4
        /*0010*/ 	.word	0x00000000
	.align		4
        /*0014*/ 	.word	0xfffffffe
	.align		4
        /*0018*/ 	.word	0x00000000
	.align		4
        /*001c*/ 	.word	0xfffffffd
	.align		4
        /*0020*/ 	.word	0x00000000
	.align		4
        /*0024*/ 	.word	0xfffffffc


//--------------------- .nv.constant4             --------------------------
	.section	.nv.constant4,"a",@progbits
	.align	8
	.align		8
.nv.constant4:
        /*0000*/ 	.dword	__assertfail
	.align		8
        /*0008*/ 	.dword	__unnamed_1
	.align		8
        /*0010*/ 	.dword	_ZN39_INTERNAL_e19f876c_4_k_cu_3bcce7ef_63214cuda3std3__45__cpo5beginE
	.align		8
        /*0018*/ 	.dword	_ZN39_INTERNAL_e19f876c_4_k_cu_3bcce7ef_63214cuda3std3__45__cpo3endE
	.align		8
        /*0020*/ 	.dword	_ZN39_INTERNAL_e19f876c_4_k_cu_3bcce7ef_63214cuda3std3__45__cpo6cbeginE
	.align		8
        /*0028*/ 	.dword	_ZN39_INTERNAL_e19f876c_4_k_cu_3bcce7ef_63214cuda3std3__45__cpo4cendE
	.align		8
        /*0030*/ 	.dword	_ZN39_INTERNAL_e19f876c_4_k_cu_3bcce7ef_63214cuda3std3__441_GLOBAL__N__e19f876c_4_k_cu_3bcce7ef_63216ignoreE
	.align		8
        /*0038*/ 	.dword	_ZN39_INTERNAL_e19f876c_4_k_cu_3bcce7ef_63214cuda3std3__419piecewise_constructE
	.align		8
        /*0040*/ 	.dword	_ZN39_INTERNAL_e19f876c_4_k_cu_3bcce7ef_63214cuda3std3__48in_placeE
	.align		8
        /*0048*/ 	.dword	_ZN39_INTERNAL_e19f876c_4_k_cu_3bcce7ef_63214cuda3std6ranges3__45__cpo4swapE
	.align		8
        /*0050*/ 	.dword	_ZN39_INTERNAL_e19f876c_4_k_cu_3bcce7ef_63214cuda3std6ranges3__45__cpo9iter_moveE
	.align		8
        /*0058*/ 	.dword	_ZN39_INTERNAL_e19f876c_4_k_cu_3bcce7ef_63214cute7productE
	.align		8
        /*0060*/ 	.dword	_ZN39_INTERNAL_e19f876c_4_k_cu_3bcce7ef_63214cute1_E
	.align		8
        /*0068*/ 	.dword	$str$22
	.align		8
        /*0070*/ 	.dword	$str$23


//--------------------- .text._ZN7cutlass13device_kernelINS_4gemm6kernel13GemmUniversalIN4cute5tupleIJiiiiEEENS1_10collective13CollectiveMmaINS1_34MainloopSm90TmaGmmaWarpSpecializedILi5ENS5_IJNS4_1CILi1EEESB_SB_EEENS1_32KernelTmaWarpSpecializedPingpongEEENS5_IJNSA_ILi64EEESF_SF_EEENS_10tfloat32_tENS5_IJlSB_lEEESH_SI_NS4_8TiledMMAINS4_8MMA_AtomIJNS4_4SM904GMMA29MMA_64x64x8_F32TF32TF32_SS_TNILNSM_7ScaleInE1ELSO_1EEEEEENS4_6LayoutISC_NS5_IJNSA_ILi0EEESS_SS_EEEEENS5_IJNS4_10UnderscoreESV_SV_EEEEENS4_13SM90_TMA_LOADENS4_14ComposedLayoutINS4_7SwizzleILi3ELi4ELi3EEENS4_18smem_ptr_flag_bitsILi32EEENSR_INS5_IJNSA_ILi8EEENSA_ILi32EEEEEENS5_IJS15_SB_EEEEEEEvNS4_8identityESY_S19_vS1A_EENS_8epilogue10collective6detail29Sm90TmaWarpSpecializedAdapterINS1D_15DefaultEpilogueISH_SI_SI_NS1C_6thread17LinearCombinationISH_Li1EffLNS1H_9ScaleType4KindE0ELNS_15FloatRoundStyleE2ESH_EENS1_15EpilogueDefaultEEEEEvvEEEEvNT_6ParamsE --------------------------
	.section	.text._ZN7cutlass13device_kernelINS_4gemm6kernel13GemmUniversalIN4cute5tupleIJiiiiEEENS1_10collective13CollectiveMmaINS1_34MainloopSm90TmaGmmaWarpSpecializedILi5ENS5_IJNS4_1CILi1EEESB_SB_EEENS1_32KernelTmaWarpSpecializedPingpongEEENS5_IJNSA_ILi64EEESF_SF_EEENS_10tfloat32_tENS5_IJlSB_lEEESH_SI_NS4_8TiledMMAINS4_8MMA_AtomIJNS4_4SM904GMMA29MMA_64x64x8_F32TF32TF32_SS_TNILNSM_7ScaleInE1ELSO_1EEEEEENS4_6LayoutISC_NS5_IJNSA_ILi0EEESS_SS_EEEEENS5_IJNS4_10UnderscoreESV_SV_EEEEENS4_13SM90_TMA_LOADENS4_14ComposedLayoutINS4_7SwizzleILi3ELi4ELi3EEENS4_18smem_ptr_flag_bitsILi32EEENSR_INS5_IJNSA_ILi8EEENSA_ILi32EEEEEENS5_IJS15_SB_EEEEEEEvNS4_8identityESY_S19_vS1A_EENS_8epilogue10collective6detail29Sm90TmaWarpSpecializedAdapterINS1D_15DefaultEpilogueISH_SI_SI_NS1C_6thread17LinearCombinationISH_Li1EffLNS1H_9ScaleType4KindE0ELNS_15FloatRoundStyleE2ESH_EENS1_15EpilogueDefaultEEEEEvvEEEEvNT_6ParamsE,"ax",@progbits
	.align	128
.text._ZN7cutlass13device_kernelINS_4gemm6kernel13GemmUniversalIN4cute5tupleIJiiiiEEENS1_10collective13CollectiveMmaINS1_34MainloopSm90TmaGmmaWarpSpecializedILi5ENS5_IJNS4_1CILi1EEESB_SB_EEENS1_32KernelTmaWarpSpecializedPingpongEEENS5_IJNSA_ILi64EEESF_SF_EEENS_10tfloat32_tENS5_IJlSB_lEEESH_SI_NS4_8TiledMMAINS4_8MMA_AtomIJNS4_4SM904GMMA29MMA_64x64x8_F32TF32TF32_SS_TNILNSM_7ScaleInE1ELSO_1EEEEEENS4_6LayoutISC_NS5_IJNSA_ILi0EEESS_SS_EEEEENS5_IJNS4_10UnderscoreESV_SV_EEEEENS4_13SM90_TMA_LOADENS4_14ComposedLayoutINS4_7SwizzleILi3ELi4ELi3EEENS4_18smem_ptr_flag_bitsILi32EEENSR_INS5_IJNSA_ILi8EEENSA_ILi32EEEEEENS5_IJS15_SB_EEEEEEEvNS4_8identityESY_S19_vS1A_EENS_8epilogue10collective6detail29Sm90TmaWarpSpecializedAdapterINS1D_15DefaultEpilogueISH_SI_SI_NS1C_6thread17LinearCombinationISH_Li1EffLNS1H_9ScaleType4KindE0ELNS_15FloatRoundStyleE2ESH_EENS1_15EpilogueDefaultEEEEEvvEEEEvNT_6ParamsE:
        .type           _ZN7cutlass13device_kernelINS_4gemm6kernel13GemmUniversalIN4cute5tupleIJiiiiEEENS1_10collective13CollectiveMmaINS1_34MainloopSm90TmaGmmaWarpSpecializedILi5ENS5_IJNS4_1CILi1EEESB_SB_EEENS1_32KernelTmaWarpSpecializedPingpongEEENS5_IJNSA_ILi64EEESF_SF_EEENS_10tfloat32_tENS5_IJlSB_lEEESH_SI_NS4_8TiledMMAINS4_8MMA_AtomIJNS4_4SM904GMMA29MMA_64x64x8_F32TF32TF32_SS_TNILNSM_7ScaleInE1ELSO_1EEEEEENS4_6LayoutISC_NS5_IJNSA_ILi0EEESS_SS_EEEEENS5_IJNS4_10UnderscoreESV_SV_EEEEENS4_13SM90_TMA_LOADENS4_14ComposedLayoutINS4_7SwizzleILi3ELi4ELi3EEENS4_18smem_ptr_flag_bitsILi32EEENSR_INS5_IJNSA_ILi8EEENSA_ILi32EEEEEENS5_IJS15_SB_EEEEEEEvNS4_8identityESY_S19_vS1A_EENS_8epilogue10collective6detail29Sm90TmaWarpSpecializedAdapterINS1D_15DefaultEpilogueISH_SI_SI_NS1C_6thread17LinearCombinationISH_Li1EffLNS1H_9ScaleType4KindE0ELNS_15FloatRoundStyleE2ESH_EENS1_15EpilogueDefaultEEEEEvvEEEEvNT_6ParamsE,@function
        .size           _ZN7cutlass13device_kernelINS_4gemm6kernel13GemmUniversalIN4cute5tupleIJiiiiEEENS1_10collective13CollectiveMmaINS1_34MainloopSm90TmaGmmaWarpSpecializedILi5ENS5_IJNS4_1CILi1EEESB_SB_EEENS1_32KernelTmaWarpSpecializedPingpongEEENS5_IJNSA_ILi64EEESF_SF_EEENS_10tfloat32_tENS5_IJlSB_lEEESH_SI_NS4_8TiledMMAINS4_8MMA_AtomIJNS4_4SM904GMMA29MMA_64x64x8_F32TF32TF32_SS_TNILNSM_7ScaleInE1ELSO_1EEEEEENS4_6LayoutISC_NS5_IJNSA_ILi0EEESS_SS_EEEEENS5_IJNS4_10UnderscoreESV_SV_EEEEENS4_13SM90_TMA_LOADENS4_14ComposedLayoutINS4_7SwizzleILi3ELi4ELi3EEENS4_18smem_ptr_flag_bitsILi32EEENSR_INS5_IJNSA_ILi8EEENSA_ILi32EEEEEENS5_IJS15_SB_EEEEEEEvNS4_8identityESY_S19_vS1A_EENS_8epilogue10collective6detail29Sm90TmaWarpSpecializedAdapterINS1D_15DefaultEpilogueISH_SI_SI_NS1C_6thread17LinearCombinationISH_Li1EffLNS1H_9ScaleType4KindE0ELNS_15FloatRoundStyleE2ESH_EENS1_15EpilogueDefaultEEEEEvvEEEEvNT_6ParamsE,(.L_x_135 - _ZN7cutlass13device_kernelINS_4gemm6kernel13GemmUniversalIN4cute5tupleIJiiiiEEENS1_10collective13CollectiveMmaINS1_34MainloopSm90TmaGmmaWarpSpecializedILi5ENS5_IJNS4_1CILi1EEESB_SB_EEENS1_32KernelTmaWarpSpecializedPingpongEEENS5_IJNSA_ILi64EEESF_SF_EEENS_10tfloat32_tENS5_IJlSB_lEEESH_SI_NS4_8TiledMMAINS4_8MMA_AtomIJNS4_4SM904GMMA29MMA_64x64x8_F32TF32TF32_SS_TNILNSM_7ScaleInE1ELSO_1EEEEEENS4_6LayoutISC_NS5_IJNSA_ILi0EEESS_SS_EEEEENS5_IJNS4_10UnderscoreESV_SV_EEEEENS4_13SM90_TMA_LOADENS4_14ComposedLayoutINS4_7SwizzleILi3ELi4ELi3EEENS4_18smem_ptr_flag_bitsILi32EEENSR_INS5_IJNSA_ILi8EEENSA_ILi32EEEEEENS5_IJS15_SB_EEEEEEEvNS4_8identityESY_S19_vS1A_EENS_8epilogue10collective6detail29Sm90TmaWarpSpecializedAdapterINS1D_15DefaultEpilogueISH_SI_SI_NS1C_6thread17LinearCombinationISH_Li1EffLNS1H_9ScaleType4KindE0ELNS_15FloatRoundStyleE2ESH_EENS1_15EpilogueDefaultEEEEEvvEEEEvNT_6ParamsE)
        .other          _ZN7cutlass13device_kernelINS_4gemm6kernel13GemmUniversalIN4cute5tupleIJiiiiEEENS1_10collective13CollectiveMmaINS1_34MainloopSm90TmaGmmaWarpSpecializedILi5ENS5_IJNS4_1CILi1EEESB_SB_EEENS1_32KernelTmaWarpSpecializedPingpongEEENS5_IJNSA_ILi64EEESF_SF_EEENS_10tfloat32_tENS5_IJlSB_lEEESH_SI_NS4_8TiledMMAINS4_8MMA_AtomIJNS4_4SM904GMMA29MMA_64x64x8_F32TF32TF32_SS_TNILNSM_7ScaleInE1ELSO_1EEEEEENS4_6LayoutISC_NS5_IJNSA_ILi0EEESS_SS_EEEEENS5_IJNS4_10UnderscoreESV_SV_EEEEENS4_13SM90_TMA_LOADENS4_14ComposedLayoutINS4_7SwizzleILi3ELi4ELi3EEENS4_18smem_ptr_flag_bitsILi32EEENSR_INS5_IJNSA_ILi8EEENSA_ILi32EEEEEENS5_IJS15_SB_EEEEEEEvNS4_8identityESY_S19_vS1A_EENS_8epilogue10collective6detail29Sm90TmaWarpSpecializedAdapterINS1D_15DefaultEpilogueISH_SI_SI_NS1C_6thread17LinearCombinationISH_Li1EffLNS1H_9ScaleType4KindE0ELNS_15FloatRoundStyleE2ESH_EENS1_15EpilogueDefaultEEEEEvvEEEEvNT_6ParamsE,@"STO_CUDA_ENTRY STV_DEFAULT"
_ZN7cutlass13device_kernelINS_4gemm6kernel13GemmUniversalIN4cute5tupleIJiiiiEEENS1_10collective13CollectiveMmaINS1_34MainloopSm90TmaGmmaWarpSpecializedILi5ENS5_IJNS4_1CILi1EEESB_SB_EEENS1_32KernelTmaWarpSpecializedPingpongEEENS5_IJNSA_ILi64EEESF_SF_EEENS_10tfloat32_tENS5_IJlSB_lEEESH_SI_NS4_8TiledMMAINS4_8MMA_AtomIJNS4_4SM904GMMA29MMA_64x64x8_F32TF32TF32_SS_TNILNSM_7ScaleInE1ELSO_1EEEEEENS4_6LayoutISC_NS5_IJNSA_ILi0EEESS_SS_EEEEENS5_IJNS4_10UnderscoreESV_SV_EEEEENS4_13SM90_TMA_LOADENS4_14ComposedLayoutINS4_7SwizzleILi3ELi4ELi3EEENS4_18smem_ptr_flag_bitsILi32EEENSR_INS5_IJNSA_ILi8EEENSA_ILi32EEEEEENS5_IJS15_SB_EEEEEEEvNS4_8identityESY_S19_vS1A_EENS_8epilogue10collective6detail29Sm90TmaWarpSpecializedAdapterINS1D_15DefaultEpilogueISH_SI_SI_NS1C_6thread17LinearCombinationISH_Li1EffLNS1H_9ScaleType4KindE0ELNS_15FloatRoundStyleE2ESH_EENS1_15EpilogueDefaultEEEEEvvEEEEvNT_6ParamsE:
[----:B------:R-:W0:Y:S02]  /*0000*/  LDC R1, c[0x0][0x28] ;  /* 0x00000a00ff017b82 */ /* 0x000e240000000800 */
[----:B0-----:R-:W-:Y:S01]  /*0010*/  VIADD R1, R1, 0xfffffff8 ;  /* 0xfffffff801017836 */ /* 0x001fe20000000000 */
[----:B------:R-:W0:Y:S01]  /*0020*/  S2R R4, SR_TID.X ;  /* 0x0000000000047919 */ /* 0x000e220000002100 */
[----:B------:R-:W-:Y:S01]  /*0030*/  ELECT P0, URZ, PT ;  /* 0x00000000003f782f */ /* 0x000fe20003800000 */
[----:B------:R-:W-:Y:S01]  /*0040*/  BSSY B0, `(.L_x_0) ;  /* 0x000000f000007945 */ /* 0x000fe20003800000 */
[--C-:B0-----:R-:W-:Y:S02]  /*0050*/  SHF.R.U32.HI R0, RZ, 0x5, R4.reuse ;  /* 0x00000005ff007819 */ /* 0x101fe40000011604 */
[----:B------:R-:W-:-:S03]  /*0060*/  SHF.R.U32.HI R5, RZ, 0x7, R4 ;  /* 0x00000007ff057819 */ /* 0x000fc60000011604 */
[----:B------:R-:W0:Y:S04]  /*0070*/  SHFL.IDX PT, R2, R0, RZ, 0x1f ;  /* 0x00001fff00027589 */ /* 0x000e2800000e0000 */
[----:B------:R1:W2:Y:S01]  /*0080*/  SHFL.IDX PT, R7, R5, RZ, 0x1f ;  /* 0x00001fff05077589 */ /* 0x0002a200000e0000 */
[----:B0-----:R-:W-:-:S13]  /*0090*/  ISETP.NE.OR P0, PT, R2, RZ, !P0 ;  /* 0x000000ff0200720c */ /* 0x001fda0004705670 */
[----:B-12---:R-:W-:Y:S05]  /*00a0*/  @P0 BRA `(.L_x_1) ;  /* 0x0000000000200947 */ /* 0x006fea0003800000 */
[----:B------:R-:W-:Y:S02]  /*00b0*/  ULDC.64 UR4, c[0x0][0x198] ;  /* 0x0000660000047ab9 */ /* 0x000fe40000000a00 */
[----:B------:R-:W-:Y:S02]  /*00c0*/  UIADD3 UR6, UP0, UR4, 0xf0, URZ ;  /* 0x000000f004067890 */ /* 0x000fe4000ff1e03f */
[----:B------:R-:W-:Y:S02]  /*00d0*/  UIADD3 UR4, UP1, UR4, 0x1f0, URZ ;  /* 0x000001f004047890 */ /* 0x000fe4000ff3e03f */
[----:B------:R-:W-:Y:S02]  /*00e0*/  UIADD3.X UR7, URZ, UR5, URZ, UP0, !UPT ;  /* 0x000000053f077290 */ /* 0x000fe400087fe43f */
[----:B------:R-:W-:-:S07]  /*00f0*/  UIADD3.X UR5, URZ, UR5, URZ, UP1, !UPT ;  /* 0x000000053f057290 */ /* 0x000fce0008ffe43f */
[----:B------:R0:W-:Y:S02]  /*0100*/  UTMACCTL.PF [UR6] ;  /* 0x00000000060079b9 */ /* 0x0001e40008040000 */
[----:B------:R0:W-:Y:S02]  /*0110*/  UTMACCTL.PF [UR4] ;  /* 0x00000000040079b9 */ /* 0x0001e40008040000 */
[----:B0-----:R-:W-:Y:S01]  /*0120*/  NOP ;  /* 0x0000000000007918 */ /* 0x001fe20000000000 */
.L_x_1:
[----:B------:R-:W-:Y:S05]  /*0130*/  BSYNC B0 ;  /* 0x0000000000007941 */ /* 0x000fea0003800000 */
.L_x_0:
[----:B------:R-:W0:Y:S02]  /*0140*/  SHFL.IDX PT, R3, R0, RZ, 0x1f ;  /* 0x00001fff00037589 */ /* 0x000e2400000e0000 */
[----:B0-----:R-:W-:-:S13]  /*0150*/  ISETP.NE.AND P0, PT, R3, RZ, PT ;  /* 0x000000ff0300720c */ /* 0x001fda0003f05270 */
[----:B------:R-:W-:Y:S05]  /*0160*/  @P0 BRA `(.L_x_2) ;  /* 0x0000000000600947 */ /* 0x000fea0003800000 */
[----:B------:R-:W0:Y:S01]  /*0170*/  S2UR UR8, SR_CgaCtaId ;  /* 0x00000000000879c3 */ /* 0x000e220000008800 */
[----:B------:R-:W-:Y:S01]  /*0180*/  UMOV UR4, 0x400 ;  /* 0x0000040000047882 */ /* 0x000fe20000000000 */
[----:B------:R-:W-:Y:S01]  /*0190*/  UMOV UR5, 0x1 ;  /* 0x0000000100057882 */ /* 0x000fe20000000000 */
[----:B------:R-:W-:Y:S01]  /*01a0*/  UMOV UR6, 0x80 ;  /* 0x0000008000067882 */ /* 0x000fe20000000000 */
[----:B------:R-:W-:Y:S01]  /*01b0*/  ELECT P0, URZ, PT ;  /* 0x00000000003f782f */ /* 0x000fe20003800000 */
[----:B------:R-:W-:-:S04]  /*01c0*/  UIADD3 UR6, -UR6, 0x100000, URZ ;  /* 0x0010000006067890 */ /* 0x000fc8000fffe13f */
[----:B------:R-:W-:Y:S02]  /*01d0*/  USHF.L.U32 UR7, UR6, 0xb, URZ ;  /* 0x0000000b06077899 */ /* 0x000fe4000800063f */
[----:B------:R-:W-:Y:S02]  /*01e0*/  USHF.L.U32 UR6, UR6, 0x1, URZ ;  /* 0x0000000106067899 */ /* 0x000fe4000800063f */
[----:B0-----:R-:W-:Y:S02]  /*01f0*/  ULEA UR8, UR8, UR4, 0x18 ;  /* 0x0000000408087291 */ /* 0x001fe4000f8ec03f */
[----:B------:R-:W-:-:S04]  /*0200*/  UIADD3 UR4, -UR5, 0x100000, URZ ;  /* 0x0010000005047890 */ /* 0x000fc8000fffe13f */
[----:B------:R-:W-:Y:S02]  /*0210*/  USHF.L.U32 UR5, UR4, 0xb, URZ ;  /* 0x0000000b04057899 */ /* 0x000fe4000800063f */
[----:B------:R-:W-:Y:S01]  /*0220*/  USHF.L.U32 UR4, UR4, 0x1, URZ ;  /* 0x0000000104047899 */ /* 0x000fe2000800063f */
[----:B------:R-:W0:Y:S11]  /*0230*/  FENCE.VIEW.ASYNC.S ;  /* 0x00000000000073c6 */ /* 0x000e360000000000 */
[----:B0-----:R0:W1:Y:S01]  /*0240*/  SYNCS.EXCH.64 URZ, [UR8], UR4 ;  /* 0x00000004083f75b2 */ /* 0x0010620008000100 */
[----:B------:R0:W2:Y:S01]  /*0250*/  SYNCS.EXCH.64 URZ, [UR8+0x28], UR6 ;  /* 0x00002806083f75b2 */ /* 0x0000a20008000100 */
[----:B------:R0:W3:Y:S01]  /*0260*/  SYNCS.EXCH.64 URZ, [UR8+0x8], UR4 ;  /* 0x00000804083f75b2 */ /* 0x0000e20008000100 */
[----:B------:R0:W4:Y:S01]  /*0270*/  SYNCS.EXCH.64 URZ, [UR8+0x30], UR6 ;  /* 0x00003006083f75b2 */ /* 0x0001220008000100 */
[----:B------:R0:W0:Y:S01]  /*0280*/  SYNCS.EXCH.64 URZ, [UR8+0x10], UR4 ;  /* 0x00001004083f75b2 */ /* 0x0000220008000100 */
[----:B------:R0:W0:Y:S01]  /*0290*/  SYNCS.EXCH.64 URZ, [UR8+0x38], UR6 ;  /* 0x00003806083f75b2 */ /* 0x0000220008000100 */
[----:B------:R0:W0:Y:S01]  /*02a0*/  SYNCS.EXCH.64 URZ, [UR8+0x18], UR4 ;  /* 0x00001804083f75b2 */ /* 0x0000220008000100 */
[----:B------:R0:W0:Y:S01]  /*02b0*/  SYNCS.EXCH.64 URZ, [UR8+0x40], UR6 ;  /* 0x00004006083f75b2 */ /* 0x0000220008000100 */
[----:B------:R0:W0:Y:S01]  /*02c0*/  SYNCS.EXCH.64 URZ, [UR8+0x20], UR4 ;  /* 0x00002004083f75b2 */ /* 0x0000220008000100 */
[----:B------:R0:W0:Y:S01]  /*02d0*/  SYNCS.EXCH.64 URZ, [UR8+0x48], UR6 ;  /* 0x00004806083f75b2 */ /* 0x0000220008000100 */
[----:B------:R-:W-:Y:S01]  /*02e0*/  NOP ;  /* 0x0000000000007918 */ /* 0x000fe20000000000 */
.L_x_2:
[----:B------:R-:W5:Y:S01]  /*02f0*/  SHFL.IDX PT, R6, R0, RZ, 0x1f ;  /* 0x00001fff00067589 */ /* 0x000f6200000e0000 */
[----:B------:R-:W-:Y:S01]  /*0300*/  ELECT P0, URZ, PT ;  /* 0x00000000003f782f */ /* 0x000fe20003800000 */
[----:B------:R-:W-:Y:S01]  /*0310*/  NOP ;  /* 0x0000000000007918 */ /* 0x000fe20000000000 */
[----:B------:R-:W-:Y:S01]  /*0320*/  ELECT P1, URZ, PT ;  /* 0x00000000003f782f */ /* 0x000fe20003820000 */
[----:B------:R-:W1:Y:S01]  /*0330*/  SHFL.IDX PT, R3, R0, RZ, 0x1f ;  /* 0x00001fff00037589 */ /* 0x000e6200000e0000 */
[----:B0-----:R-:W-:Y:S01]  /*0340*/  UMOV UR4, 0x20 ;  /* 0x0000002000047882 */ /* 0x001fe20000000000 */
[----:B------:R-:W-:Y:S01]  /*0350*/  UMOV UR11, 0x80 ;  /* 0x00000080000b7882 */ /* 0x000fe20000000000 */
[----:B------:R-:W-:Y:S01]  /*0360*/  NOP ;  /* 0x0000000000007918 */ /* 0x000fe20000000000 */
[----:B------:R-:W0:Y:S01]  /*0370*/  SHFL.IDX PT, R5, R5, RZ, 0x1f ;  /* 0x00001fff05057589 */ /* 0x000e2200000e0000 */
[C---:B------:R-:W-:Y:S01]  /*0380*/  VIADD R31, R7.reuse, 0xffffffff ;  /* 0xffffffff071f7836 */ /* 0x040fe20000000000 */
[----:B------:R-:W-:Y:S01]  /*0390*/  ULDC.64 UR36, c[0x0][0x208] ;  /* 0x0000820000247ab9 */ /* 0x000fe20000000a00 */
[----:B------:R-:W-:-:S03]  /*03a0*/  ISETP.NE.AND P2, PT, R7, RZ, PT ;  /* 0x000000ff0700720c */ /* 0x000fc60003f45270 */
[----:B------:R-:W-:Y:S02]  /*03b0*/  ISETP.GE.U32.AND P3, PT, R31, 0x2, PT ;  /* 0x000000021f00780c */ /* 0x000fe40003f66070 */
[----:B-----5:R-:W-:Y:S02]  /*03c0*/  ISETP.NE.OR P0, PT, R6, RZ, !P0 ;  /* 0x000000ff0600720c */ /* 0x020fe40004705670 */
[----:B-1----:R-:W-:Y:S02]  /*03d0*/  ISETP.NE.OR P1, PT, R3, RZ, !P1 ;  /* 0x000000ff0300720c */ /* 0x002fe40004f25670 */
[----:B------:R-:W-:Y:S02]  /*03e0*/  SHF.R.S32.HI R3, RZ, 0x1f, R2 ;  /* 0x0000001fff037819 */ /* 0x000fe40000011402 */
[----:B0-----:R-:W-:Y:S02]  /*03f0*/  R2UR UR43, R5 ;  /* 0x00000000052b72ca */ /* 0x001fe400000e0000 */
[----:B------:R-:W-:-:S05]  /*0400*/  LEA.HI R3, R3, R2, RZ, 0x2 ;  /* 0x0000000203037211 */ /* 0x000fca00078f10ff */
[----:B------:R-:W-:Y:S01]  /*0410*/  VOTEU.ALL UP0, P0 ;  /* 0x00000000003f7886 */ /* 0x000fe20000000000 */
[----:B------:R-:W-:Y:S01]  /*0420*/  LOP3.LUT R3, R3, 0xfffffffc, RZ, 0xc0, !PT ;  /* 0xfffffffc03037812 */ /* 0x000fe200078ec0ff */
[----:B------:R-:W-:-:S03]  /*0430*/  VOTEU.ALL UP1, P1 ;  /* 0x00000000003f7886 */ /* 0x000fc60000820000 */
[----:B------:R-:W0:Y:S01]  /*0440*/  @!UP0 S2UR UR7, SR_CgaCtaId ;  /* 0x00000000000789c3 */ /* 0x000e220000008800 */
[----:B------:R-:W-:Y:S01]  /*0450*/  @!UP0 UMOV UR6, 0x400 ;  /* 0x0000040000068882 */ /* 0x000fe20000000000 */
[----:B------:R-:W-:-:S04]  /*0460*/  @!UP0 UIADD3 UR4, -UR4, 0x100000, URZ ;  /* 0x0010000004048890 */ /* 0x000fc8000fffe13f */
[----:B------:R-:W-:Y:S02]  /*0470*/  @!UP0 USHF.L.U32 UR5, UR4, 0xb, URZ ;  /* 0x0000000b04058899 */ /* 0x000fe4000800063f */
[----:B------:R-:W-:Y:S01]  /*0480*/  @!UP0 USHF.L.U32 UR4, UR4, 0x1, URZ ;  /* 0x0000000104048899 */ /* 0x000fe2000800063f */
[----:B------:R-:W-:Y:S01]  /*0490*/  IMAD.IADD R14, R2, 0x1, -R3 ;  /* 0x00000001020e7824 */ /* 0x000fe200078e0a03 */
[----:B------:R-:W-:Y:S01]  /*04a0*/  @!UP1 UMOV UR9, 0x400 ;  /* 0x0000040000099882 */ /* 0x000fe20000000000 */
[----:B------:R-:W-:Y:S01]  /*04b0*/  VOTEU.ALL UP2, P1 ;  /* 0x00000000003f7886 */ /* 0x000fe20000840000 */
[----:B------:R-:W-:Y:S01]  /*04c0*/  VOTEU.ALL UP3, P1 ;  /* 0x00000000003f7886 */ /* 0x000fe20000860000 */
[----:B------:R-:W-:Y:S01]  /*04d0*/  VOTEU.ALL UP4, P1 ;  /* 0x00000000003f7886 */ /* 0x000fe20000880000 */
[----:B------:R-:W1:Y:S01]  /*04e0*/  @!UP1 S2UR UR10, SR_CgaCtaId ;  /* 0x00000000000a99c3 */ /* 0x000e620000008800 */
[----:B------:R-:W-:Y:S01]  /*04f0*/  VOTEU.ALL UP5, P1 ;  /* 0x00000000003f7886 */ /* 0x000fe200008a0000 */
[----:B------:R-:W-:-:S04]  /*0500*/  SHF.R.S32.HI R3, RZ, 0x1f, R4 ;  /* 0x0000001fff037819 */ /* 0x000fc80000011404 */
[----:B------:R-:W-:-:S04]  /*0510*/  LEA.HI R3, R3, R4, RZ, 0x7 ;  /* 0x0000000403037211 */ /* 0x000fc800078f38ff */
[----:B------:R-:W-:-:S05]  /*0520*/  LOP3.LUT R3, R3, 0xffffff80, RZ, 0xc0, !PT ;  /* 0xffffff8003037812 */ /* 0x000fca00078ec0ff */
[----:B------:R-:W-:Y:S01]  /*0530*/  IMAD.IADD R5, R4, 0x1, -R3 ;  /* 0x0000000104057824 */ /* 0x000fe200078e0a03 */
[----:B0-----:R-:W-:Y:S02]  /*0540*/  @!UP0 ULEA UR8, UR7, UR6, 0x18 ;  /* 0x0000000607088291 */ /* 0x001fe4000f8ec03f */
[----:B------:R-:W-:-:S04]  /*0550*/  @!UP1 UIADD3 UR6, -UR11, 0x100000, URZ ;  /* 0x001000000b069890 */ /* 0x000fc8000fffe13f */
[----:B------:R-:W-:Y:S02]  /*0560*/  @!UP1 USHF.L.U32 UR7, UR6, 0xb, URZ ;  /* 0x0000000b06079899 */ /* 0x000fe4000800063f */
[----:B------:R-:W-:Y:S01]  /*0570*/  @!UP1 USHF.L.U32 UR6, UR6, 0x1, URZ ;  /* 0x0000000106069899 */ /* 0x000fe2000800063f */
[----:B------:R-:W-:Y:S01]  /*0580*/  VOTEU.ALL UP0, P0 ;  /* 0x00000000003f7886 */ /* 0x000fe20000000000 */
[----:B-1----:R-:W-:Y:S01]  /*0590*/  @!UP1 ULEA UR9, UR10, UR9, 0x18 ;  /* 0x000000090a099291 */ /* 0x002fe2000f8ec03f */
[----:B------:R-:W-:Y:S02]  /*05a0*/  VOTEU.ALL UP1, P0 ;  /* 0x00000000003f7886 */ /* 0x000fe40000020000 */
[----:B------:R-:W-:Y:S01]  /*05b0*/  ULDC.64 UR10, c[0x0][0x598] ;  /* 0x00016600000a7ab9 */ /* 0x000fe20000000a00 */
[----:B------:R-:W-:Y:S01]  /*05c0*/  ISETP.NE.AND P0, PT, R14, 0x3, PT ;  /* 0x000000030e00780c */ /* 0x000fe20003f05270 */
[----:B------:R-:W0:Y:S02]  /*05d0*/  FENCE.VIEW.ASYNC.S ;  /* 0x00000000000073c6 */ /* 0x000e240000000000 */
[----:B0-----:R0:W2:Y:S01]  /*05e0*/  @!UP0 SYNCS.EXCH.64 URZ, [UR8+0x80], UR4 ;  /* 0x00008004083f85b2 */ /* 0x0010a20008000100 */
[----:B------:R-:W-:-:S02]  /*05f0*/  ISETP.NE.U32.AND P1, PT, RZ, UR10, PT ;  /* 0x0000000aff007c0c */ /* 0x000fc4000bf25070 */
[----:B------:R-:W-:Y:S02]  /*0600*/  ISETP.EQ.OR P0, PT, R14, RZ, !P0 ;  /* 0x000000ff0e00720c */ /* 0x000fe40004702670 */
[----:B------:R-:W-:Y:S02]  /*0610*/  ISETP.NE.AND.EX P1, PT, RZ, UR11, PT, P1 ;  /* 0x0000000bff007c0c */ /* 0x000fe4000bf25310 */
[----:B------:R-:W-:-:S04]  /*0620*/  ISETP.EQ.AND P0, PT, R7, RZ, P0 ;  /* 0x000000ff0700720c */ /* 0x000fc80000702270 */
[----:B------:R-:W-:-:S04]  /*0630*/  SEL R23, RZ, 0x1, !P0 ;  /* 0x00000001ff177807 */ /* 0x000fc80004000000 */
[----:B------:R-:W-:Y:S01]  /*0640*/  SEL R23, R23, 0x2, P3 ;  /* 0x0000000217177807 */ /* 0x000fe20001800000 */
[----:B------:R0:W2:Y:S01]  /*0650*/  @!UP1 SYNCS.EXCH.64 URZ, [UR8+0x88], UR4 ;  /* 0x00008804083f95b2 */ /* 0x0000a20008000100 */
[----:B------:R-:W-:Y:S01]  /*0660*/  NOP ;  /* 0x0000000000007918 */ /* 0x000fe20000000000 */
[----:B------:R0:W2:Y:S01]  /*0670*/  @!UP2 SYNCS.EXCH.64 URZ, [UR9+0x60], UR6 ;  /* 0x00006006093fa5b2 */ /* 0x0000a20008000100 */
[----:B------:R0:W2:Y:S01]  /*0680*/  @!UP3 SYNCS.EXCH.64 URZ, [UR9+0x68], UR6 ;  /* 0x00006806093fb5b2 */ /* 0x0000a20008000100 */
[----:B------:R0:W2:Y:S01]  /*0690*/  @!UP4 SYNCS.EXCH.64 URZ, [UR9+0x70], UR6 ;  /* 0x00007006093fc5b2 */ /* 0x0000a20008000100 */
[----:B------:R0:W2:Y:S01]  /*06a0*/  @!UP5 SYNCS.EXCH.64 URZ, [UR9+0x78], UR6 ;  /* 0x00007806093fd5b2 */ /* 0x0000a20008000100 */
[----:B------:R-:W-:Y:S01]  /*06b0*/  NOP ;  /* 0x0000000000007918 */ /* 0x000fe20000000000 */
[----:B--234-:R-:W-:Y:S06]  /*06c0*/  BAR.SYNC.DEFER_BLOCKING 0x0 ;  /* 0x0000000000007b1d */ /* 0x01cfec0000010000 */
[----:B0-----:R-:W-:Y:S05]  /*06d0*/  @!P1 BRA `(.L_x_3) ;  /* 0x00000000001c9947 */ /* 0x001fea0003800000 */
[----:B------:R-:W0:Y:S02]  /*06e0*/  LDC.64 R2, c[0x0][0x598] ;  /* 0x00016600ff027b82 */ /* 0x000e240000000a00 */
[----:B0-----:R-:W2:Y:S02]  /*06f0*/  LDG.E.64 R2, desc[UR36][R2.64] ;  /* 0x0000002402027981 */ /* 0x001ea4000c1e1b00 */
[----:B--2---:R-:W-:-:S04]  /*0700*/  ISETP.NE.U32.AND P0, PT, R2, RZ, PT ;  /* 0x000000ff0200720c */ /* 0x004fc80003f05070 */
[----:B------:R-:W-:-:S13]  /*0710*/  ISETP.NE.AND.EX P0, PT, R3, RZ, PT, P0 ;  /* 0x000000ff0300720c */ /* 0x000fda0003f05300 */
[----:B------:R-:W-:Y:S05]  /*0720*/  @!P0 BRA `(.L_x_3) ;  /* 0x0000000000088947 */ /* 0x000fea0003800000 */
[----:B------:R1:W5:Y:S01]  /*0730*/  LD.E R56, desc[UR36][R2.64] ;  /* 0x0000002402387980 */ /* 0x000362000c101900 */
[----:B------:R-:W-:Y:S05]  /*0740*/  BRA `(.L_x_4) ;  /* 0x0000000000247947 */ /* 0x000fea0003800000 */
.L_x_3:
[----:B------:R-:W-:Y:S02]  /*0750*/  ULDC.64 UR4, c[0x0][0x588] ;  /* 0x0001620000047ab9 */ /* 0x000fe40000000a00 */
[----:B------:R-:W-:-:S04]  /*0760*/  ISETP.NE.U32.AND P0, PT, RZ, UR4, PT ;  /* 0x00000004ff007c0c */ /* 0x000fc8000bf05070 */
[----:B------:R-:W-:-:S13]  /*0770*/  ISETP.NE.AND.EX P0, PT, RZ, UR5, PT, P0 ;  /* 0x00000005ff007c0c */ /* 0x000fda000bf05300 */
[----:B------:R-:W-:Y:S05]  /*0780*/  @!P0 BRA `(.L_x_5) ;  /* 0x00000000000c8947 */ /* 0x000fea0003800000 */
[----:B------:R-:W0:Y:S02]  /*0790*/  LDC.64 R56, c[0x0][0x588] ;  /* 0x00016200ff387b82 */ /* 0x000e240000000a00 */
[----:B0-----:R0:W5:Y:S01]  /*07a0*/  LDG.E R56, desc[UR36][R56.64] ;  /* 0x0000002438387981 */ /* 0x001162000c1e1900 */
[----:B------:R-:W-:Y:S05]  /*07b0*/  BRA `(.L_x_4) ;  /* 0x0000000000087947 */ /* 0x000fea0003800000 */
.L_x_5:
[----:B------:R-:W-:Y:S02]  /*07c0*/  ULDC UR4, c[0x0][0x580] ;  /* 0x0001600000047ab9 */ /* 0x000fe40000000800 */
[----:B------:R-:W-:-:S07]  /*07d0*/  IMAD.U32 R56, RZ, RZ, UR4 ;  /* 0x00000004ff387e24 */ /* 0x000fce000f8e00ff */
.L_x_4:
[----:B------:R-:W-:Y:S02]  /*07e0*/  ULDC.64 UR4, c[0x0][0x5a0] ;  /* 0x0001680000047ab9 */ /* 0x000fe40000000a00 */
[----:B------:R-:W-:-:S04]  /*07f0*/  ISETP.NE.U32.AND P0, PT, RZ, UR4, PT ;  /* 0x00000004ff007c0c */ /* 0x000fc8000bf05070 */
[----:B------:R-:W-:-:S13]  /*0800*/  ISETP.NE.AND.EX P0, PT, RZ, UR5, PT, P0 ;  /* 0x00000005ff007c0c */ /* 0x000fda000bf05300 */
[----:B------:R-:W-:Y:S05]  /*0810*/  @!P0 BRA `(.L_x_6) ;  /* 0x00000000001c8947 */ /* 0x000fea0003800000 */
[----:B-1----:R-:W1:Y:S02]  /*0820*/  LDC.64 R2, c[0x0][0x5a0] ;  /* 0x00016800ff027b82 */ /* 0x002e640000000a00 */
[----:B-1----:R-:W2:Y:S02]  /*0830*/  LDG.E.64 R2, desc[UR36][R2.64] ;  /* 0x0000002402027981 */ /* 0x002ea4000c1e1b00 */
[----:B--2---:R-:W-:-:S04]  /*0840*/  ISETP.NE.U32.AND P0, PT, R2, RZ, PT ;  /* 0x000000ff0200720c */ /* 0x004fc80003f05070 */
[----:B------:R-:W-:-:S13]  /*0850*/  ISETP.NE.AND.EX P0, PT, R3, RZ, PT, P0 ;  /* 0x000000ff0300720c */ /* 0x000fda0003f05300 */
[----:B------:R-:W-:Y:S05]  /*0860*/  @!P0 BRA `(.L_x_6) ;  /* 0x0000000000088947 */ /* 0x000fea0003800000 */
[----:B0-----:R2:W5:Y:S01]  /*0870*/  LD.E R57, desc[UR36][R2.64] ;  /* 0x0000002402397980 */ /* 0x001562000c101900 */
[----:B------:R-:W-:Y:S05]  /*0880*/  BRA `(.L_x_7) ;  /* 0x0000000000247947 */ /* 0x000fea0003800000 */
.L_x_6:
[----:B------:R-:W-:Y:S02]  /*0890*/  ULDC.64 UR4, c[0x0][0x590] ;  /* 0x0001640000047ab9 */ /* 0x000fe40000000a00 */
[----:B------:R-:W-:-:S04]  /*08a0*/  ISETP.NE.U32.AND P0, PT, RZ, UR4, PT ;  /* 0x00000004ff007c0c */ /* 0x000fc8000bf05070 */
[----:B------:R-:W-:-:S13]  /*08b0*/  ISETP.NE.AND.EX P0, PT, RZ, UR5, PT, P0 ;  /* 0x00000005ff007c0c */ /* 0x000fda000bf05300 */
[----:B------:R-:W-:Y:S05]  /*08c0*/  @!P0 BRA `(.L_x_8) ;  /* 0x00000000000c8947 */ /* 0x000fea0003800000 */
[----:B-1----:R-:W0:Y:S02]  /*08d0*/  LDC.64 R2, c[0x0][0x590] ;  /* 0x00016400ff027b82 */ /* 0x002e240000000a00 */
[----:B0-----:R0:W5:Y:S01]  /*08e0*/  LDG.E R57, desc[UR36][R2.64] ;  /* 0x0000002402397981 */ /* 0x001162000c1e1900 */
[----:B------:R-:W-:Y:S05]  /*08f0*/  BRA `(.L_x_7) ;  /* 0x0000000000087947 */ /* 0x000fea0003800000 */
.L_x_8:
[----:B------:R-:W-:Y:S02]  /*0900*/  ULDC UR4, c[0x0][0x584] ;  /* 0x0001610000047ab9 */ /* 0x000fe40000000800 */
[----:B0-----:R-:W-:-:S07]  /*0910*/  IMAD.U32 R57, RZ, RZ, UR4 ;  /* 0x00000004ff397e24 */ /* 0x001fce000f8e00ff */
.L_x_7:
[----:B012---:R-:W0:Y:S01]  /*0920*/  LDC R2, c[0x0][0x65c] ;  /* 0x00019700ff027b82 */ /* 0x007e220000000800 */
[----:B------:R-:W1:Y:S01]  /*0930*/  S2R R15, SR_CTAID.Y ;  /* 0x00000000000f7919 */ /* 0x000e620000002600 */
[----:B------:R-:W-:Y:S01]  /*0940*/  ULDC UR6, c[0x0][0x28c] ;  /* 0x0000a30000067ab9 */ /* 0x000fe20000000800 */
[----:B------:R-:W-:Y:S01]  /*0950*/  ISETP.NE.AND P0, PT, R7, 0x2, PT ;  /* 0x000000020700780c */ /* 0x000fe20003f05270 */
[----:B------:R-:W-:Y:S01]  /*0960*/  UIADD3 UR6, UR6, 0x3f, URZ ;  /* 0x0000003f06067890 */ /* 0x000fe2000fffe03f */
[----:B------:R-:W2:Y:S01]  /*0970*/  S2R R6, SR_CTAID.X ;  /* 0x0000000000067919 */ /* 0x000ea20000002500 */
[----:B------:R-:W-:Y:S01]  /*0980*/  UMOV UR38, URZ ;  /* 0x0000003f00267c82 */ /* 0x000fe20008000000 */
[----:B------:R-:W-:Y:S01]  /*0990*/  UMOV UR39, URZ ;  /* 0x0000003f00277c82 */ /* 0x000fe20008000000 */
[----:B------:R-:W-:Y:S01]  /*09a0*/  USHF.R.S32.HI UR7, URZ, 0x1f, UR6 ;  /* 0x0000001f3f077899 */ /* 0x000fe20008011406 */
[----:B------:R-:W-:-:S03]  /*09b0*/  ULDC.64 UR8, c[0x0][0x650] ;  /* 0x0001940000087ab9 */ /* 0x000fc60000000a00 */
[----:B------:R-:W-:-:S04]  /*09c0*/  ULEA.HI UR7, UR7, UR6, URZ, 0x6 ;  /* 0x0000000607077291 */ /* 0x000fc8000f8f303f */
[----:B------:R-:W-:Y:S01]  /*09d0*/  USHF.R.S32.HI UR40, URZ, 0x6, UR7 ;  /* 0x000000063f287899 */ /* 0x000fe20008011407 */
[----:B0-----:R-:W-:-:S13]  /*09e0*/  ISETP.NE.AND P1, PT, R2, 0x1, PT ;  /* 0x000000010200780c */ /* 0x001fda0003f25270 */
[----:B------:R-:W2:Y:S01]  /*09f0*/  @P1 LDC R17, c[0x0][0x10] ;  /* 0x00000400ff111b82 */ /* 0x000ea20000000800 */
[----:B-1----:R-:W-:Y:S02]  /*0a00*/  @P1 IMAD.MOV.U32 R8, RZ, RZ, R15 ;  /* 0x000000ffff081224 */ /* 0x002fe400078e000f */
[----:B------:R-:W-:Y:S02]  /*0a10*/  @P1 IMAD.MOV.U32 R9, RZ, RZ, RZ ;  /* 0x000000ffff091224 */ /* 0x000fe400078e00ff */
[----:B------:R-:W-:-:S03]  /*0a20*/  @P1 IMAD.MOV.U32 R7, RZ, RZ, RZ ;  /* 0x000000ffff071224 */ /* 0x000fc600078e00ff */
[----:B------:R-:W0:Y:S01]  /*0a30*/  @!P1 LDC R3, c[0x0][0xc] ;  /* 0x00000300ff039b82 */ /* 0x000e220000000800 */
[----:B------:R-:W-:Y:S01]  /*0a40*/  ULDC UR4, c[0x0][0xc] ;  /* 0x0000030000047ab9 */ /* 0x000fe20000000800 */
[----:B------:R-:W-:Y:S02]  /*0a50*/  ULDC UR5, c[0x0][0x10] ;  /* 0x0000040000057ab9 */ /* 0x000fe40000000800 */
[----:B------:R-:W-:-:S04]  /*0a60*/  UIMAD.WIDE.U32 UR4, UR4, UR5, URZ ;  /* 0x00000005040472a5 */ /* 0x000fc8000f8e003f */
[----:B------:R-:W1:Y:S01]  /*0a70*/  LDC R0, c[0x0][0x14] ;  /* 0x00000500ff007b82 */ /* 0x000e620000000800 */
[----:B--2---:R-:W-:-:S04]  /*0a80*/  @P1 IMAD.WIDE.U32 R16, R6, R17, R8 ;  /* 0x0000001106101225 */ /* 0x004fc800078e0008 */
[----:B------:R-:W-:Y:S02]  /*0a90*/  @P1 IMAD.IADD R17, R17, 0x1, R7 ;  /* 0x0000000111111824 */ /* 0x000fe400078e0207 */
[----:B------:R-:W-:Y:S02]  /*0aa0*/  IMAD.MOV.U32 R7, RZ, RZ, RZ ;  /* 0x000000ffff077224 */ /* 0x000fe400078e00ff */
[----:B0-----:R-:W-:-:S04]  /*0ab0*/  @!P1 IMAD.WIDE.U32 R8, R3, R15, R6 ;  /* 0x0000000f03089225 */ /* 0x001fc800078e0006 */
[----:B------:R-:W-:Y:S02]  /*0ac0*/  @!P1 IMAD.MOV.U32 R16, RZ, RZ, R8 ;  /* 0x000000ffff109224 */ /* 0x000fe400078e0008 */
[----:B-1----:R-:W-:-:S04]  /*0ad0*/  IMAD.WIDE.U32 R10, R0, UR4, RZ ;  /* 0x00000004000a7c25 */ /* 0x002fc8000f8e00ff */
[----:B------:R-:W-:Y:S01]  /*0ae0*/  IMAD R3, R0, UR5, RZ ;  /* 0x0000000500037c24 */ /* 0x000fe2000f8e02ff */
[----:B------:R0:W-:Y:S01]  /*0af0*/  STL.64 [R1], R10 ;  /* 0x0000000a01007387 */ /* 0x0001e20000100a00 */
[----:B------:R-:W-:Y:S02]  /*0b00*/  @!P1 IMAD.MOV.U32 R17, RZ, RZ, R9 ;  /* 0x000000ffff119224 */ /* 0x000fe400078e0009 */
[----:B------:R-:W-:Y:S01]  /*0b10*/  IMAD.IADD R0, R11, 0x1, R3 ;  /* 0x000000010b007824 */ /* 0x000fe200078e0203 */
[----:B------:R-:W-:Y:S06]  /*0b20*/  @P0 BRA `(.L_x_9) ;  /* 0x0000000000200947 */ /* 0x000fec0003800000 */
[----:B------:R-:W-:Y:S01]  /*0b30*/  UISETP.GE.U32.AND UP0, UPT, UR40, 0x5, UPT ;  /* 0x000000052800788c */ /* 0x000fe2000bf06070 */
[----:B------:R-:W-:Y:S01]  /*0b40*/  IADD3 R16, P0, R16, R10, RZ ;  /* 0x0000000a10107210 */ /* 0x000fe20007f1e0ff */
[----:B------:R-:W-:Y:S01]  /*0b50*/  UIMAD.WIDE.U32 UR4, UR40, -0x33333333, URZ ;  /* 0xcccccccd280478a5 */ /* 0x000fe2000f8e003f */
[----:B------:R-:W-:-:S03]  /*0b60*/  UMOV UR39, URZ ;  /* 0x0000003f00277c82 */ /* 0x000fc60008000000 */
[----:B------:R-:W-:Y:S01]  /*0b70*/  USHF.R.U32.HI UR4, URZ, 0x2, UR5 ;  /* 0x000000023f047899 */ /* 0x000fe20008011605 */
[----:B------:R-:W-:-:S03]  /*0b80*/  IMAD.X R17, R0, 0x1, R17, P0 ;  /* 0x0000000100117824 */ /* 0x000fc600000e0611 */
[----:B------:R-:W-:Y:S02]  /*0b90*/  UIMAD UR38, UR4, -0x5, UR40 ;  /* 0xfffffffb042678a4 */ /* 0x000fe4000f8e0228 */
[----:B------:R-:W-:-:S12]  /*0ba0*/  @UP0 ULOP3.LUT UR39, UR4, 0x1, URZ, 0xc0, !UPT ;  /* 0x0000000104270892 */ /* 0x000fd8000f8ec03f */
.L_x_9:
[----:B------:R-:W-:Y:S01]  /*0bb0*/  ISETP.GE.U32.AND P0, PT, R16, UR8, PT ;  /* 0x0000000810007c0c */ /* 0x000fe2000bf06070 */
[----:B------:R-:W-:Y:S01]  /*0bc0*/  IMAD.MOV.U32 R22, RZ, RZ, -0x1 ;  /* 0xffffffffff167424 */ /* 0x000fe200078e00ff */
[----:B------:R-:W-:Y:S01]  /*0bd0*/  PRMT R3, RZ, 0x7610, R3 ;  /* 0x00007610ff037816 */ /* 0x000fe20000000003 */
[----:B------:R-:W-:Y:S01]  /*0be0*/  IMAD.MOV.U32 R18, RZ, RZ, -0x1 ;  /* 0xffffffffff127424 */ /* 0x000fe200078e00ff */
[----:B------:R-:W-:Y:S01]  /*0bf0*/  ISETP.GE.U32.AND.EX P0, PT, R17, UR9, PT, P0 ;  /* 0x0000000911007c0c */ /* 0x000fe2000bf06100 */
[----:B------:R-:W-:-:S12]  /*0c00*/  IMAD.MOV.U32 R19, RZ, RZ, -0x1 ;  /* 0xffffffffff137424 */ /* 0x000fd800078e00ff */
[----:B------:R-:W-:Y:S05]  /*0c10*/  @P0 BRA `(.L_x_10) ;  /* 0x0000000400580947 */ /* 0x000fea0003800000 */
[----:B------:R-:W1:Y:S01]  /*0c20*/  LDC.64 R20, c[0x0][0x628] ;  /* 0x00018a00ff147b82 */ /* 0x000e620000000a00 */
[----:B------:R-:W-:Y:S02]  /*0c30*/  IMAD.MOV.U32 R8, RZ, RZ, R16 ;  /* 0x000000ffff087224 */ /* 0x000fe400078e0010 */
[----:B------:R-:W-:-:S05]  /*0c40*/  IMAD.MOV.U32 R9, RZ, RZ, R17 ;  /* 0x000000ffff097224 */ /* 0x000fca00078e0011 */
[----:B------:R-:W2:Y:S08]  /*0c50*/  LDC R18, c[0x0][0x630] ;  /* 0x00018c00ff127b82 */ /* 0x000eb00000000800 */
[----:B------:R-:W3:Y:S01]  /*0c60*/  LDC.64 R24, c[0x0][0x620] ;  /* 0x00018800ff187b82 */ /* 0x000ee20000000a00 */
[----:B-1----:R-:W-:-:S04]  /*0c70*/  ISETP.NE.U32.AND P0, PT, R20, RZ, PT ;  /* 0x000000ff1400720c */ /* 0x002fc80003f05070 */
[----:B------:R-:W-:-:S13]  /*0c80*/  ISETP.NE.AND.EX P0, PT, R21, RZ, PT, P0 ;  /* 0x000000ff1500720c */ /* 0x000fda0003f05300 */
[----:B--23--:R-:W-:Y:S05]  /*0c90*/  @!P0 BRA `(.L_x_11) ;  /* 0x0000000000288947 */ /* 0x00cfea0003800000 */
[----:B------:R-:W1:Y:S02]  /*0ca0*/  LDC R3, c[0x0][0x634] ;  /* 0x00018d00ff037b82 */ /* 0x000e640000000800 */
[----:B-1----:R-:W-:-:S05]  /*0cb0*/  IADD3 R3, P0, R16, R3, RZ ;  /* 0x0000000310037210 */ /* 0x002fca0007f1e0ff */
[----:B------:R-:W-:-:S04]  /*0cc0*/  IMAD.X R19, RZ, RZ, R17, P0 ;  /* 0x000000ffff137224 */ /* 0x000fc800000e0611 */
[----:B------:R-:W-:-:S04]  /*0cd0*/  IMAD.WIDE.U32 R8, R19, R20, RZ ;  /* 0x0000001413087225 */ /* 0x000fc800078e00ff */
[----:B0-----:R-:W-:-:S04]  /*0ce0*/  IMAD.WIDE.U32 R10, P0, R3, R21, R8 ;  /* 0x00000015030a7225 */ /* 0x001fc80007800008 */
[----:B------:R-:W-:-:S04]  /*0cf0*/  IMAD.WIDE.U32 R8, R3, R20, RZ ;  /* 0x0000001403087225 */ /* 0x000fc800078e00ff */
[----:B------:R-:W-:Y:S01]  /*0d00*/  IMAD.X R13, RZ, RZ, RZ, P0 ;  /* 0x000000ffff0d7224 */ /* 0x000fe200000e06ff */
[----:B------:R-:W-:Y:S01]  /*0d10*/  IADD3 RZ, P0, R9, R10, RZ ;  /* 0x0000000a09ff7210 */ /* 0x000fe20007f1e0ff */
[----:B------:R-:W-:-:S04]  /*0d20*/  IMAD.MOV.U32 R12, RZ, RZ, R11 ;  /* 0x000000ffff0c7224 */ /* 0x000fc800078e000b */
[----:B------:R-:W-:-:S08]  /*0d30*/  IMAD.WIDE.U32.X R8, R19, R21, R12, P0 ;  /* 0x0000001513087225 */ /* 0x000fd000000e040c */
.L_x_11:
[-CC-:B------:R-:W-:Y:S01]  /*0d40*/  SHF.R.U64 R30, R8, R18.reuse, R9.reuse ;  /* 0x00000012081e7219 */ /* 0x180fe20000001209 */
[----:B------:R-:W1:Y:S01]  /*0d50*/  LDC R12, c[0x0][0x618] ;  /* 0x00018600ff0c7b82 */ /* 0x000e620000000800 */
[----:B------:R-:W-:Y:S01]  /*0d60*/  SHF.R.U32.HI R7, RZ, R18, R9 ;  /* 0x00000012ff077219 */ /* 0x000fe20000011609 */
[----:B------:R-:W-:Y:S01]  /*0d70*/  ULDC UR4, c[0x0][0x150] ;  /* 0x0000540000047ab9 */ /* 0x000fe20000000800 */
[----:B0-----:R-:W-:Y:S02]  /*0d80*/  IADD3 R11, P0, RZ, -R30, RZ ;  /* 0x8000001eff0b7210 */ /* 0x001fe40007f1e0ff */
[----:B------:R-:W-:-:S03]  /*0d90*/  I2FP.F32.U32 R3, R6 ;  /* 0x0000000600037245 */ /* 0x000fc60000201000 */
[----:B------:R-:W0:Y:S01]  /*0da0*/  LDC.64 R26, c[0x0][0x640] ;  /* 0x00019000ff1a7b82 */ /* 0x000e220000000a00 */
[----:B------:R-:W-:Y:S02]  /*0db0*/  IMAD.X R13, RZ, RZ, ~R7, P0 ;  /* 0x000000ffff0d7224 */ /* 0x000fe400000e0e07 */
[----:B------:R-:W-:Y:S01]  /*0dc0*/  FMUL R3, R3, UR4 ;  /* 0x0000000403037c20 */ /* 0x000fe20008400000 */
[----:B------:R-:W-:Y:S01]  /*0dd0*/  IMAD.WIDE.U32 R8, R11, R24, R16 ;  /* 0x000000180b087225 */ /* 0x000fe200078e0010 */
[----:B------:R-:W-:-:S03]  /*0de0*/  ULDC UR4, c[0x0][0x154] ;  /* 0x0000550000047ab9 */ /* 0x000fc60000000800 */
[----:B------:R-:W-:Y:S01]  /*0df0*/  IMAD R10, R13, R24, RZ ;  /* 0x000000180d0a7224 */ /* 0x000fe200078e02ff */
[----:B------:R-:W2:Y:S01]  /*0e00*/  LDC R7, c[0x0][0x144] ;  /* 0x00005100ff077b82 */ /* 0x000ea20000000800 */
[----:B------:R-:W3:Y:S02]  /*0e10*/  F2I.U32.TRUNC.NTZ R3, R3 ;  /* 0x0000000300037305 */ /* 0x000ee4000020f000 */
[----:B------:R-:W-:-:S04]  /*0e20*/  IMAD R11, R11, R25, R10 ;  /* 0x000000190b0b7224 */ /* 0x000fc800078e020a */
[----:B------:R-:W-:Y:S01]  /*0e30*/  IMAD.IADD R9, R9, 0x1, R11 ;  /* 0x0000000109097824 */ /* 0x000fe200078e020b */
[----:B------:R-:W4:Y:S01]  /*0e40*/  LDC R18, c[0x0][0x608] ;  /* 0x00018200ff127b82 */ /* 0x000f220000000800 */
[----:B------:R-:W-:-:S03]  /*0e50*/  IMAD.MOV.U32 R11, RZ, RZ, -0x1 ;  /* 0xffffffffff0b7424 */ /* 0x000fc600078e00ff */
[-C--:B-1----:R-:W-:Y:S02]  /*0e60*/  SHF.R.U64 R22, R8, R12.reuse, R9 ;  /* 0x0000000c08167219 */ /* 0x082fe40000001209 */
[----:B------:R-:W-:Y:S02]  /*0e70*/  I2FP.F32.U32 R8, R15 ;  /* 0x0000000f00087245 */ /* 0x000fe40000201000 */
[----:B------:R-:W1:Y:S01]  /*0e80*/  LDC R24, c[0x0][0x658] ;  /* 0x00019600ff187b82 */ /* 0x000e620000000800 */
[----:B0-----:R-:W-:Y:S01]  /*0e90*/  ISETP.NE.U32.AND P0, PT, R26, RZ, PT ;  /* 0x000000ff1a00720c */ /* 0x001fe20003f05070 */
[----:B---3--:R-:W-:Y:S01]  /*0ea0*/  IMAD.MOV R10, RZ, RZ, -R3 ;  /* 0x000000ffff0a7224 */ /* 0x008fe200078e0a03 */
[----:B------:R-:W-:Y:S01]  /*0eb0*/  SHF.R.U32.HI R9, RZ, R12, R9 ;  /* 0x0000000cff097219 */ /* 0x000fe20000011609 */
[----:B------:R-:W-:Y:S01]  /*0ec0*/  FMUL R8, R8, UR4 ;  /* 0x0000000408087c20 */ /* 0x000fe20008400000 */
[----:B------:R-:W-:-:S03]  /*0ed0*/  ISETP.NE.AND.EX P0, PT, R27, RZ, PT, P0 ;  /* 0x000000ff1b00720c */ /* 0x000fc60003f05300 */
[----:B------:R-:W0:Y:S01]  /*0ee0*/  LDC R20, c[0x0][0x148] ;  /* 0x00005200ff147b82 */ /* 0x000e220000000800 */
[----:B--2---:R-:W-:-:S07]  /*0ef0*/  IMAD R3, R7, R10, R6 ;  /* 0x0000000a07037224 */ /* 0x004fce00078e0206 */
[----:B------:R-:W2:Y:S01]  /*0f00*/  LDC R21, c[0x0][0x600] ;  /* 0x00018000ff157b82 */ /* 0x000ea20000000800 */
[-CC-:B----4-:R-:W-:Y:S02]  /*0f10*/  SHF.R.U64 R32, R22, R18.reuse, R9.reuse ;  /* 0x0000001216207219 */ /* 0x190fe40000001209 */
[----:B------:R-:W-:Y:S01]  /*0f20*/  SHF.R.U32.HI R7, RZ, R18, R9 ;  /* 0x00000012ff077219 */ /* 0x000fe20000011609 */
[----:B------:R-:W-:Y:S01]  /*0f30*/  IMAD.MOV.U32 R9, RZ, RZ, 0x1 ;  /* 0x00000001ff097424 */ /* 0x000fe200078e00ff */
[----:B------:R3:W4:Y:S03]  /*0f40*/  F2I.U32.TRUNC.NTZ R18, R8 ;  /* 0x0000000800127305 */ /* 0x000726000020f000 */
[----:B------:R-:W0:Y:S01]  /*0f50*/  LDC R25, c[0x0][0x648] ;  /* 0x00019200ff197b82 */ /* 0x000e220000000800 */
[-C--:B-1----:R-:W-:Y:S02]  /*0f60*/  SHF.L.U32 R6, R11, R24.reuse, RZ ;  /* 0x000000180b067219 */ /* 0x082fe400000006ff */
[----:B------:R-:W-:-:S02]  /*0f70*/  SHF.R.U64 R34, R32, R24, R7 ;  /* 0x0000001820227219 */ /* 0x000fc40000001207 */
[----:B------:R-:W-:Y:S02]  /*0f80*/  LOP3.LUT R13, RZ, R6, RZ, 0x33, !PT ;  /* 0x00000006ff0d7212 */ /* 0x000fe400078e33ff */
[-C--:B------:R-:W-:Y:S01]  /*0f90*/  SHF.R.U32.HI R7, RZ, R24.reuse, R7 ;  /* 0x00000018ff077219 */ /* 0x080fe20000011607 */
[----:B------:R-:W1:Y:S01]  /*0fa0*/  LDC R29, c[0x0][0x638] ;  /* 0x00018e00ff1d7b82 */ /* 0x000e620000000800 */
[----:B------:R-:W-:Y:S01]  /*0fb0*/  SHF.L.U32 R12, R9, R24, RZ ;  /* 0x00000018090c7219 */ /* 0x000fe200000006ff */
[----:B------:R-:W-:-:S06]  /*0fc0*/  IMAD.MOV.U32 R6, RZ, RZ, R34 ;  /* 0x000000ffff067224 */ /* 0x000fcc00078e0022 */
[----:B------:R-:W0:Y:S01]  /*0fd0*/  LDC R28, c[0x0][0x610] ;  /* 0x00018400ff1c7b82 */ /* 0x000e220000000800 */
[----:B---34-:R-:W-:Y:S05]  /*0fe0*/  @!P0 BRA `(.L_x_12) ;  /* 0x0000000000288947 */ /* 0x018fea0003800000 */
[----:B------:R-:W3:Y:S02]  /*0ff0*/  LDC R11, c[0x0][0x64c] ;  /* 0x00019300ff0b7b82 */ /* 0x000ee40000000800 */
[----:B---3--:R-:W-:-:S05]  /*1000*/  IADD3 R11, P0, R34, R11, RZ ;  /* 0x0000000b220b7210 */ /* 0x008fca0007f1e0ff */
[----:B------:R-:W-:-:S04]  /*1010*/  IMAD.X R19, RZ, RZ, R7, P0 ;  /* 0x000000ffff137224 */ /* 0x000fc800000e0607 */
[----:B------:R-:W-:-:S04]  /*1020*/  IMAD.WIDE.U32 R6, R19, R26, RZ ;  /* 0x0000001a13067225 */ /* 0x000fc800078e00ff */
[----:B------:R-:W-:-:S04]  /*1030*/  IMAD.WIDE.U32 R8, P0, R11, R27, R6 ;  /* 0x0000001b0b087225 */ /* 0x000fc80007800006 */
[----:B------:R-:W-:-:S04]  /*1040*/  IMAD.WIDE.U32 R6, R11, R26, RZ ;  /* 0x0000001a0b067225 */ /* 0x000fc800078e00ff */
[----:B------:R-:W-:Y:S01]  /*1050*/  IMAD.X R11, RZ, RZ, RZ, P0 ;  /* 0x000000ffff0b7224 */ /* 0x000fe200000e06ff */
[----:B------:R-:W-:Y:S01]  /*1060*/  IADD3 RZ, P0, R7, R8, RZ ;  /* 0x0000000807ff7210 */ /* 0x000fe20007f1e0ff */
[----:B------:R-:W-:-:S04]  /*1070*/  IMAD.MOV.U32 R10, RZ, RZ, R9 ;  /* 0x000000ffff0a7224 */ /* 0x000fc800078e0009 */
[----:B------:R-:W-:-:S08]  /*1080*/  IMAD.WIDE.U32.X R6, R19, R27, R10, P0 ;  /* 0x0000001b13067225 */ /* 0x000fd000000e040a */
.L_x_12:
[----:B0-----:R-:W-:Y:S01]  /*1090*/  SHF.R.U64 R6, R6, R25, R7 ;  /* 0x0000001906067219 */ /* 0x001fe20000001207 */
[----:B--2---:R-:W-:Y:S01]  /*10a0*/  VIADD R7, R21, 0xffffffff ;  /* 0xffffffff15077836 */ /* 0x004fe20000000000 */
[----:B------:R-:W-:Y:S01]  /*10b0*/  LOP3.LUT R13, R32, R13, RZ, 0xc0, !PT ;  /* 0x0000000d200d7212 */ /* 0x000fe200078ec0ff */
[----:B------:R-:W-:Y:S02]  /*10c0*/  IMAD.MOV R18, RZ, RZ, -R18 ;  /* 0x000000ffff127224 */ /* 0x000fe400078e0a12 */
[----:B------:R-:W-:Y:S01]  /*10d0*/  IMAD.MOV R8, RZ, RZ, -R6 ;  /* 0x000000ffff087224 */ /* 0x000fe200078e0a06 */
[----:B------:R-:W-:Y:S01]  /*10e0*/  LOP3.LUT R7, R22, R7, RZ, 0xc0, !PT ;  /* 0x0000000716077212 */ /* 0x000fe200078ec0ff */
[----:B------:R-:W-:Y:S02]  /*10f0*/  IMAD R12, R12, R6, R13 ;  /* 0x000000060c0c7224 */ /* 0x000fe400078e020d */
[----:B------:R-:W-:Y:S02]  /*1100*/  @P1 IMAD R3, R20, R18, R15 ;  /* 0x0000001214031224 */ /* 0x000fe400078e020f */
[----:B-1----:R-:W-:-:S02]  /*1110*/  IMAD R6, R8, R29, R34 ;  /* 0x0000001d08067224 */ /* 0x002fc400078e0222 */
[----:B------:R-:W-:Y:S02]  /*1120*/  IMAD R22, R12, R28, R3 ;  /* 0x0000001c0c167224 */ /* 0x000fe400078e0203 */
[----:B------:R-:W-:Y:S02]  /*1130*/  IMAD R7, R6, R21, R7 ;  /* 0x0000001506077224 */ /* 0x000fe400078e0207 */
[----:B------:R-:W-:Y:S02]  /*1140*/  IMAD.MOV.U32 R3, RZ, RZ, 0x1 ;  /* 0x00000001ff037424 */ /* 0x000fe400078e00ff */
[----:B------:R-:W-:Y:S01]  /*1150*/  IMAD.MOV.U32 R19, RZ, RZ, R30 ;  /* 0x000000ffff137224 */ /* 0x000fe200078e001e */
[----:B------:R-:W-:Y:S02]  /*1160*/  SEL R18, R7, R22, !P1 ;  /* 0x0000001607127207 */ /* 0x000fe40004800000 */
[----:B------:R-:W-:-:S07]  /*1170*/  SEL R22, R22, R7, !P1 ;  /* 0x0000000716167207 */ /* 0x000fce0004800000 */
.L_x_10:
[----:B------:R-:W-:Y:S05]  /*1180*/  @!P2 BRA `(.L_x_13) ;  /* 0x0000003800c8a947 */ /* 0x000fea0003800000 */
[----:B------:R-:W-:-:S13]  /*1190*/  ISETP.GT.U32.AND P0, PT, R31, 0x1, PT ;  /* 0x000000011f00780c */ /* 0x000fda0003f04070 */
[----:B------:R-:W-:Y:S05]  /*11a0*/  @P0 EXIT ;  /* 0x000000000000094d */ /* 0x000fea0003800000 */
.L_x_14:
[----:B------:R-:W-:-:S08]  /*11b0*/  NOP ;  /* 0x0000000000007918 */ /* 0x000fd00000000000 */
[----:B------:R-:W1:Y:S02]  /*11c0*/  USETMAXREG.TRY_ALLOC.CTAPOOL UP0, 0xe8 ;  /* 0x000000e8000079c8 */ /* 0x000e640008000600 */
[----:B-1----:R-:W-:-:S13]  /*11d0*/  PLOP3.LUT P0, PT, PT, PT, UP0, 0x80, 0x0 ;  /* 0x000000000000781c */ /* 0x002fda0003f0f008 */
[----:B------:R-:W-:Y:S05]  /*11e0*/  @!P0 BRA `(.L_x_14) ;  /* 0xfffffffc00f08947 */ /* 0x000fea000383ffff */
[----:B------:R-:W-:-:S13]  /*11f0*/  LOP3.LUT P0, RZ, R3, 0xff, RZ, 0xc0, !PT ;  /* 0x000000ff03ff7812 */ /* 0x000fda000780c0ff */
[----:B------:R-:W-:Y:S05]  /*1200*/  @!P0 EXIT ;  /* 0x000000000000894d */ /* 0x000fea0003800000 */
[----:B------:R-:W2:Y:S01]  /*1210*/  LDL.64 R8, [R1] ;  /* 0x0000000001087983 */ /* 0x000ea20000100a00 */
[----:B------:R-:W-:Y:S01]  /*1220*/  SHF.R.S32.HI R4, RZ, 0x1f, R5 ;  /* 0x0000001fff047819 */ /* 0x000fe20000011405 */
[----:B------:R-:W1:Y:S01]  /*1230*/  S2UR UR4, SR_CgaCtaId ;  /* 0x00000000000479c3 */ /* 0x000e620000008800 */
[----:B------:R-:W-:Y:S01]  /*1240*/  UMOV UR41, 0x400 ;  /* 0x0000040000297882 */ /* 0x000fe20000000000 */
[----:B------:R-:W-:Y:S01]  /*1250*/  UISETP.LT.AND UP0, UPT, UR40, 0x1, UPT ;  /* 0x000000012800788c */ /* 0x000fe2000bf01270 */
[CC--:B------:R-:W-:Y:S01]  /*1260*/  LEA.HI R3, R4.reuse, R5.reuse, RZ, 0x2 ;  /* 0x0000000504037211 */ /* 0x0c0fe200078f10ff */
[----:B------:R-:W-:Y:S01]  /*1270*/  UIADD3 UR5, UR43, -0x1, URZ ;  /* 0xffffffff2b057890 */ /* 0x000fe2000fffe03f */
[----:B------:R-:W-:Y:S01]  /*1280*/  LEA.HI R4, R4, R5, RZ, 0x5 ;  /* 0x0000000504047211 */ /* 0x000fe200078f28ff */
[----:B------:R-:W-:Y:S01]  /*1290*/  USEL UR42, UR40, 0x1, UP0 ;  /* 0x00000001282a7887 */ /* 0x000fe20008000000 */
[--C-:B------:R-:W-:Y:S01]  /*12a0*/  SHF.R.S32.HI R58, RZ, 0x2, R3.reuse ;  /* 0x00000002ff3a7819 */ /* 0x100fe20000011403 */
[----:B------:R-:W3:Y:S01]  /*12b0*/  LDC R64, c[0x0][0x658] ;  /* 0x00019600ff407b82 */ /* 0x000ee20000000800 */
[----:B------:R-:W-:Y:S01]  /*12c0*/  SHF.R.S32.HI R7, RZ, 0x1f, R3 ;  /* 0x0000001fff077819 */ /* 0x000fe20000011403 */
[----:B------:R-:W-:Y:S01]  /*12d0*/  UISETP.NE.AND UP0, UPT, UR5, URZ, UPT ;  /* 0x0000003f0500728c */ /* 0x000fe2000bf05270 */
[----:B------:R-:W-:Y:S01]  /*12e0*/  LOP3.LUT R6, R3, 0xfffffffc, RZ, 0xc0, !PT ;  /* 0xfffffffc03067812 */ /* 0x000fe200078ec0ff */
[----:B------:R-:W-:Y:S01]  /*12f0*/  ULDC UR8, c[0x0][0x284] ;  /* 0x0000a10000087ab9 */ /* 0x000fe20000000800 */
[----:B------:R-:W-:Y:S01]  /*1300*/  LEA.HI R7, R7, R58, RZ, 0x3 ;  /* 0x0000003a07077211 */ /* 0x000fe200078f18ff */
[----:B------:R-:W-:Y:S01]  /*1310*/  USEL UR7, URZ, 0x1, UP0 ;  /* 0x000000013f077887 */ /* 0x000fe20008000000 */
[----:B------:R-:W-:Y:S01]  /*1320*/  SHF.R.S32.HI R3, RZ, 0x5, R4 ;  /* 0x00000005ff037819 */ /* 0x000fe20000011404 */
[----:B------:R-:W4:Y:S01]  /*1330*/  LDC.64 R62, c[0x0][0x5c8] ;  /* 0x00017200ff3e7b82 */ /* 0x000f220000000a00 */
[----:B------:R-:W-:Y:S01]  /*1340*/  LOP3.LUT R7, R7, 0xfffffff8, RZ, 0xc0, !PT ;  /* 0xfffffff807077812 */ /* 0x000fe200078ec0ff */
[----:B------:R-:W-:Y:S01]  /*1350*/  IMAD.IADD R6, R5, 0x1, -R6 ;  /* 0x0000000105067824 */ /* 0x000fe200078e0a06 */
[----:B------:R-:W-:Y:S01]  /*1360*/  LOP3.LUT R72, R23, 0x1, RZ, 0xfc, !PT ;  /* 0x0000000117487812 */ /* 0x000fe200078efcff */
[----:B------:R-:W-:Y:S01]  /*1370*/  IMAD.MOV.U32 R5, RZ, RZ, 0x1 ;  /* 0x00000001ff057424 */ /* 0x000fe200078e00ff */
[----:B------:R-:W-:Y:S01]  /*1380*/  USHF.L.U32 UR47, UR40, 0x1, URZ ;  /* 0x00000001282f7899 */ /* 0x000fe2000800063f */
[----:B------:R-:W-:Y:S01]  /*1390*/  IMAD.IADD R58, R58, 0x1, -R7 ;  /* 0x000000013a3a7824 */ /* 0x000fe200078e0a07 */
[----:B------:R-:W-:Y:S01]  /*13a0*/  UIADD3 UR42, -UR42, UR40, URZ ;  /* 0x000000282a2a7290 */ /* 0x000fe2000fffe13f */
[----:B------:R-:W0:Y:S01]  /*13b0*/  LDC R65, c[0x0][0x288] ;  /* 0x0000a200ff417b82 */ /* 0x000e220000000800 */
[----:B-1----:R-:W-:Y:S01]  /*13c0*/  ULEA UR41, UR4, UR41, 0x18 ;  /* 0x0000002904297291 */ /* 0x002fe2000f8ec03f */
[C-C-:B------:R-:W-:Y:S01]  /*13d0*/  IMAD R69, R3.reuse, -0x10, -R58.reuse ;  /* 0xfffffff003457824 */ /* 0x140fe200078e0a3a */
[--C-:B------:R-:W-:Y:S01]  /*13e0*/  SHF.R.S32.HI R59, RZ, 0x1f, R58.reuse ;  /* 0x0000001fff3b7819 */ /* 0x100fe2000001143a */
[----:B------:R-:W-:Y:S01]  /*13f0*/  USHF.L.U32 UR4, UR5, 0x3, URZ ;  /* 0x0000000305047899 */ /* 0x000fe2000800063f */
[----:B------:R-:W-:Y:S01]  /*1400*/  IMAD.SHL.U32 R60, R6, 0x2, RZ ;  /* 0x00000002063c7824 */ /* 0x000fe200078e00ff */
[----:B------:R-:W-:Y:S01]  /*1410*/  UIADD3 UR5, UR41, 0x180, URZ ;  /* 0x0000018029057890 */ /* 0x000fe2000fffe03f */
[----:B------:R-:W-:Y:S01]  /*1420*/  IMAD.U32 R73, RZ, RZ, UR7 ;  /* 0x00000007ff497e24 */ /* 0x000fe2000f8e00ff */
[----:B------:R-:W1:Y:S01]  /*1430*/  LDC R67, c[0x0][0x600] ;  /* 0x00018000ff437b82 */ /* 0x000e620000000800 */
[----:B------:R-:W-:Y:S01]  /*1440*/  IMAD.WIDE R58, R3, 0x10, R58 ;  /* 0x00000010033a7825 */ /* 0x000fe200078e023a */
[----:B------:R-:W-:Y:S01]  /*1450*/  UIADD3 UR6, UR41, 0x14180, URZ ;  /* 0x0001418029067890 */ /* 0x000fe2000fffe03f */
[----:B------:R-:W-:Y:S01]  /*1460*/  SHF.R.S32.HI R61, RZ, 0x1f, R60 ;  /* 0x0000001fff3d7819 */ /* 0x000fe2000001143c */
[----:B------:R-:W-:Y:S01]  /*1470*/  USHF.R.U32.HI UR5, URZ, 0x4, UR5 ;  /* 0x000000043f057899 */ /* 0x000fe20008011605 */
[----:B------:R-:W-:Y:S01]  /*1480*/  IMAD.MOV.U32 R3, RZ, RZ, -0x1 ;  /* 0xffffffffff037424 */ /* 0x000fe200078e00ff */
[----:B------:R-:W-:Y:S01]  /*1490*/  USHF.R.U32.HI UR6, URZ, 0x4, UR6 ;  /* 0x000000043f067899 */ /* 0x000fe20008011606 */
[----:B------:R-:W-:Y:S01]  /*14a0*/  VIADD R69, R69, UR8 ;  /* 0x0000000845457c36 */ /* 0x000fe20008000000 */
[----:B------:R-:W-:Y:S01]  /*14b0*/  UIADD3 UR48, UR41, 0x60, URZ ;  /* 0x0000006029307890 */ /* 0x000fe2000fffe03f */
[C---:B----4-:R-:W-:Y:S01]  /*14c0*/  SHF.L.U64.HI R63, R62.reuse, 0x3, R63 ;  /* 0x000000033e3f7819 */ /* 0x050fe2000001023f */
[----:B------:R-:W-:Y:S01]  /*14d0*/  ULOP3.LUT UR4, UR4, 0x8, URZ, 0xc0, !UPT ;  /* 0x0000000804047892 */ /* 0x000fe2000f8ec03f */
[-C--:B---3--:R-:W-:Y:S01]  /*14e0*/  SHF.L.U32 R3, R3, R64.reuse, RZ ;  /* 0x0000004003037219 */ /* 0x088fe200000006ff */
[----:B------:R-:W-:Y:S01]  /*14f0*/  ULOP3.LUT UR5, UR5, 0x3fff, URZ, 0xc0, !UPT ;  /* 0x00003fff05057892 */ /* 0x000fe2000f8ec03f */
[----:B------:R-:W-:Y:S01]  /*1500*/  SHF.L.U32 R64, R5, R64, RZ ;  /* 0x0000004005407219 */ /* 0x000fe200000006ff */
[----:B------:R-:W-:Y:S01]  /*1510*/  ULOP3.LUT UR6, UR6, 0x3fff, URZ, 0xc0, !UPT ;  /* 0x00003fff06067892 */ /* 0x000fe2000f8ec03f */
[----:B------:R-:W-:Y:S01]  /*1520*/  IMAD.SHL.U32 R62, R62, 0x8, RZ ;  /* 0x000000083e3e7824 */ /* 0x000fe200078e00ff */
[----:B------:R-:W-:Y:S01]  /*1530*/  LOP3.LUT R68, RZ, R3, RZ, 0x33, !PT ;  /* 0x00000003ff447212 */ /* 0x000fe200078e33ff */
[----:B0-----:R-:W-:Y:S01]  /*1540*/  IMAD R65, R6, -0x2, R65 ;  /* 0xfffffffe06417824 */ /* 0x001fe200078e0241 */
[----:B------:R-:W-:-:S02]  /*1550*/  ULEA UR43, UR43, UR48, 0x3 ;  /* 0x000000302b2b7291 */ /* 0x000fc4000f8e183f */
[----:B------:R-:W-:Y:S02]  /*1560*/  ULOP3.LUT UR49, UR4, 0x8, URZ, 0x3c, !UPT ;  /* 0x0000000804317892 */ /* 0x000fe4000f8e3c3f */
[----:B------:R-:W-:Y:S01]  /*1570*/  ULOP3.LUT UR44, UR4, 0x18, URZ, 0x3c, !UPT ;  /* 0x00000018042c7892 */ /* 0x000fe2000f8e3c3f */
[----:B-1----:R-:W-:Y:S01]  /*1580*/  VIADD R67, R67, 0xffffffff ;  /* 0xffffffff43437836 */ /* 0x002fe20000000000 */
[----:B------:R-:W-:Y:S02]  /*1590*/  ULOP3.LUT UR45, UR5, 0x10000, URZ, 0xfc, !UPT ;  /* 0x00010000052d7892 */ /* 0x000fe4000f8efc3f */
[----:B------:R-:W-:Y:S01]  /*15a0*/  ULOP3.LUT UR46, UR6, 0x10000, URZ, 0xfc, !UPT ;  /* 0x00010000062e7892 */ /* 0x000fe2000f8efc3f */
[----:B--2---:R-:W-:-:S11]  /*15b0*/  SHF.L.U64.HI R66, R8, 0x1, R0 ;  /* 0x0000000108427819 */ /* 0x004fd60000010200 */
.L_x_98:
[----:B------:R-:W-:-:S04]  /*15c0*/  SHF.L.U32 R0, R73, 0x1f, RZ ;  /* 0x0000001f49007819 */ /* 0x000fc800000006ff */
[----:B------:R-:W0:Y:S02]  /*15d0*/  SYNCS.PHASECHK.TRANS64.TRYWAIT P0, [UR43+-0x8], R0 ;  /* 0xfffff800ff0075a7 */ /* 0x000e24000800016b */
[----:B01--4-:R-:W-:Y:S05]  /*15e0*/  @!P0 BRA `(.L_x_15) ;  /* 0x0000004400e48947 */ /* 0x013fea0003800000 */
.L_x_121:
[----:B------:R-:W-:Y:S02]  /*15f0*/  ULDC UR4, c[0x0][0x28c] ;  /* 0x0000a30000047ab9 */ /* 0x000fe40000000800 */
[----:B------:R-:W-:-:S13]  /*1600*/  ISETP.LT.AND P0, PT, RZ, UR4, PT ;  /* 0x00000004ff007c0c */ /* 0x000fda000bf01270 */
[----:B------:R-:W-:Y:S05]  /*1610*/  @P0 BRA `(.L_x_16) ;  /* 0x0000000000400947 */ /* 0x000fea0003800000 */
[----:B0-----:R-:W-:Y:S01]  /*1620*/  MOV R0, 0x0 ;  /* 0x0000000000007802 */ /* 0x001fe20000000f00 */
[----:B------:R-:W-:Y:S01]  /*1630*/  ULDC.64 UR4, c[0x4][0x68] ;  /* 0x01001a0000047ab9 */ /* 0x000fe20000000a00 */
[----:B------:R-:W-:Y:S01]  /*1640*/  ULDC.64 UR6, c[0x4][0x8] ;  /* 0x0100020000067ab9 */ /* 0x000fe20000000a00 */
[----:B------:R-:W-:Y:S01]  /*1650*/  IMAD.U32 R4, RZ, RZ, UR4 ;  /* 0x00000004ff047e24 */ /* 0x000fe2000f8e00ff */
[----:B------:R0:W1:Y:S01]  /*1660*/  LDC.64 R14, c[0x4][R0] ;  /* 0x01000000000e7b82 */ /* 0x0000620000000a00 */
[----:B------:R-:W-:Y:S01]  /*1670*/  IMAD.U32 R5, RZ, RZ, UR5 ;  /* 0x00000005ff057e24 */ /* 0x000fe2000f8e00ff */
[----:B------:R-:W-:Y:S01]  /*1680*/  ULDC.64 UR4, c[0x4][0x70] ;  /* 0x01001c0000047ab9 */ /* 0x000fe20000000a00 */
[----:B------:R-:W-:Y:S02]  /*1690*/  IMAD.U32 R10, RZ, RZ, UR6 ;  /* 0x00000006ff0a7e24 */ /* 0x000fe4000f8e00ff */
[----:B------:R-:W-:Y:S02]  /*16a0*/  IMAD.U32 R6, RZ, RZ, UR4 ;  /* 0x00000004ff067e24 */ /* 0x000fe4000f8e00ff */
[----:B------:R-:W-:-:S02]  /*16b0*/  IMAD.U32 R7, RZ, RZ, UR5 ;  /* 0x00000005ff077e24 */ /* 0x000fc4000f8e00ff */
[----:B------:R-:W-:Y:S02]  /*16c0*/  IMAD.U32 R11, RZ, RZ, UR7 ;  /* 0x00000007ff0b7e24 */ /* 0x000fe4000f8e00ff */
[----:B------:R-:W-:Y:S02]  /*16d0*/  IMAD.MOV.U32 R8, RZ, RZ, 0x1e1 ;  /* 0x000001e1ff087424 */ /* 0x000fe400078e00ff */
[----:B------:R-:W-:Y:S02]  /*16e0*/  IMAD.MOV.U32 R12, RZ, RZ, 0x1 ;  /* 0x00000001ff0c7424 */ /* 0x000fe400078e00ff */
[----:B0-----:R-:W-:-:S07]  /*16f0*/  IMAD.MOV.U32 R13, RZ, RZ, RZ ;  /* 0x000000ffff0d7224 */ /* 0x001fce00078e00ff */
[----:B------:R-:W-:-:S07]  /*1700*/  LEPC R20, `(.L_x_16) ;  /* 0x000000001014794e */ /* 0x000fce0000000000 */
[----:B-1---5:R-:W-:Y:S05]  /*1710*/  CALL.ABS.NOINC R14 ;  /* 0x000000000e007343 */ /* 0x022fea0003c00000 */
.L_x_16:
[----:B------:R-:W-:-:S13]  /*1720*/  ISETP.NE.AND P0, PT, R72, 0x3, PT ;  /* 0x000000034800780c */ /* 0x000fda0003f05270 */
[----:B------:R-:W-:Y:S05]  /*1730*/  @!P0 BRA `(.L_x_17) ;  /* 0x0000000000048947 */ /* 0x000fea0003800000 */
[----:B------:R-:W-:Y:S01]  /*1740*/  BPT.TRAP 0x1 ;  /* 0x000000040000795c */ /* 0x000fe20000300000 */
.L_x_17:
[----:B0-----:R-:W-:Y:S02]  /*1750*/  IMAD.U32 R3, RZ, RZ, UR38 ;  /* 0x00000026ff037e24 */ /* 0x001fe4000f8e00ff */
[----:B------:R-:W-:-:S03]  /*1760*/  IMAD.U32 R0, RZ, RZ, UR39 ;  /* 0x00000027ff007e24 */ /* 0x000fc6000f8e00ff */
[----:B------:R-:W-:Y:S02]  /*1770*/  LEA R3, R3, UR41, 0x3 ;  /* 0x0000002903037c11 */ /* 0x000fe4000f8e18ff */
[----:B------:R-:W-:-:S04]  /*1780*/  SHF.L.U32 R0, R0, 0x1f, RZ ;  /* 0x0000001f00007819 */ /* 0x000fc800000006ff */
[----:B------:R0:W1:Y:S01]  /*1790*/  SYNCS.PHASECHK.TRANS64.TRYWAIT P1, [R3+URZ], R0 ;  /* 0x00000000030075a7 */ /* 0x000062000802017f */
[----:B------:R-:W-:Y:S05]  /*17a0*/  @!P0 BRA `(.L_x_18) ;  /* 0x0000000000048947 */ /* 0x000fea0003800000 */
[----:B------:R-:W-:Y:S01]  /*17b0*/  BPT.TRAP 0x1 ;  /* 0x000000040000795c */ /* 0x000fe20000300000 */
.L_x_18:
[----:B-1----:R-:W-:Y:S05]  /*17c0*/  @P1 BRA `(.L_x_19) ;  /* 0x0000000000081947 */ /* 0x002fea0003800000 */
[----:B------:R-:W1:Y:S02]  /*17d0*/  SYNCS.PHASECHK.TRANS64.TRYWAIT P1, [R3+URZ], R0 ;  /* 0x00000000030075a7 */ /* 0x000e64000802017f */
[----:B-1----:R-:W-:Y:S05]  /*17e0*/  @!P1 BRA `(.L_x_20) ;  /* 0x00000044007c9947 */ /* 0x002fea0003800000 */
.L_x_19:
[----:B------:R-:W-:Y:S05]  /*17f0*/  WARPSYNC.ALL ;  /* 0x0000000000007948 */ /* 0x000fea0003800000 */
[----:B------:R-:W-:Y:S01]  /*1800*/  ULEA UR8, UR38, UR45, 0xa ;  /* 0x0000002d26087291 */ /* 0x000fe2000f8e503f */
[----:B------:R-:W-:Y:S01]  /*1810*/  WARPGROUP.ARRIVE ;  /* 0x00000000000079c5 */ /* 0x000fe20000000000 */
[----:B------:R-:W-:Y:S01]  /*1820*/  ULEA UR9, UR38, UR46, 0xa ;  /* 0x0000002e26097291 */ /* 0x000fe2000f8e503f */
[----:B01----:R-:W-:Y:S01]  /*1830*/  IMAD.U32 R0, RZ, RZ, UR42 ;  /* 0x0000002aff007e24 */ /* 0x003fe2000f8e00ff */
[----:B------:R-:W-:Y:S01]  /*1840*/  UMOV UR5, 0x40000040 ;  /* 0x4000004000057882 */ /* 0x000fe20000000000 */
[----:B------:R-:W-:-:S02]  /*1850*/  UMOV UR7, 0x40000040 ;  /* 0x4000004000077882 */ /* 0x000fc40000000000 */
[----:B------:R-:W-:Y:S01]  /*1860*/  UMOV UR4, UR8 ;  /* 0x0000000800047c82 */ /* 0x000fe20008000000 */
[----:B------:R-:W-:Y:S01]  /*1870*/  ISETP.GE.AND P1, PT, R0, 0x1, PT ;  /* 0x000000010000780c */ /* 0x000fe20003f26270 */
[----:B------:R-:W-:Y:S02]  /*1880*/  UMOV UR6, UR9 ;  /* 0x0000000900067c82 */ /* 0x000fe40008000000 */
[----:B------:R-:W-:Y:S01]  /*1890*/  HGMMA.64x64x8.F32.TF32 R24, gdesc[UR4], RZ, !UPT, gsb0 ;  /* 0x04e00000041879f0 */ /* 0x000fe2000c0028ff */
[----:B------:R-:W-:Y:S02]  /*18a0*/  UIADD3 UR4, UR8, 0x2, URZ ;  /* 0x0000000208047890 */ /* 0x000fe4000fffe03f */
[----:B------:R-:W-:Y:S01]  /*18b0*/  UIADD3 UR6, UR9, 0x2, URZ ;  /* 0x0000000209067890 */ /* 0x000fe2000fffe03f */
[----:B------:R-:W-:Y:S01]  /*18c0*/  UMOV UR5, 0x40000040 ;  /* 0x4000004000057882 */ /* 0x000fe20000000000 */
[----:B------:R-:W-:Y:S01]  /*18d0*/  UMOV UR7, 0x40000040 ;  /* 0x4000004000077882 */ /* 0x000fe20000000000 */
[----:B------:R-:W-:-:S02]  /*18e0*/  WARPGROUP.DEPBAR.LE gsb0, 0x0 ;  /* 0x00008000000079c5 */ /* 0x000fc40000010000 */
[----:B------:R-:W-:-:S06]  /*18f0*/  WARPGROUP.ARRIVE ;  /* 0x00000000000079c5 */ /* 0x000fcc0000000000 */
[----:B------:R-:W-:Y:S01]  /*1900*/  HGMMA.64x64x8.F32.TF32 R24, gdesc[UR4], R24, gsb0 ;  /* 0x04e00000041879f0 */ /* 0x000fe20008002818 */
[----:B------:R-:W-:Y:S02]  /*1910*/  UIADD3 UR4, UR8, 0x4, URZ ;  /* 0x0000000408047890 */ /* 0x000fe4000fffe03f */
[----:B------:R-:W-:Y:S01]  /*1920*/  UIADD3 UR6, UR9, 0x4, URZ ;  /* 0x0000000409067890 */ /* 0x000fe2000fffe03f */
[----:B------:R-:W-:Y:S01]  /*1930*/  UMOV UR5, 0x40000040 ;  /* 0x4000004000057882 */ /* 0x000fe20000000000 */
[----:B------:R-:W-:Y:S01]  /*1940*/  UMOV UR7, 0x40000040 ;  /* 0x4000004000077882 */ /* 0x000fe20000000000 */
[----:B------:R-:W-:Y:S02]  /*1950*/  WARPGROUP.DEPBAR.LE gsb0, 0x0 ;  /* 0x00008000000079c5 */ /* 0x000fe40000010000 */
        /* <DEDUP_REMOVED lines=36> */
[----:B------:R-:W-:Y:S03]  /*1ba0*/  HGMMA.64x64x8.F32.TF32 R24, gdesc[UR4], R24, gsb0 ;  /* 0x04e00000041879f0 */ /* 0x000fe60008002818 */
[----:B------:R-:W-:Y:S02]  /*1bb0*/  WARPGROUP.DEPBAR.LE gsb0, 0x0 ;  /* 0x00008000000079c5 */ /* 0x000fe40000010000 */
[----:B------:R-:W-:Y:S05]  /*1bc0*/  @!P1 BRA `(.L_x_21) ;  /* 0x0000000400809947 */ /* 0x000fea0003800000 */
[----:B------:R-:W-:Y:S01]  /*1bd0*/  UIADD3 UR8, UR38, 0x1, URZ ;  /* 0x0000000126087890 */ /* 0x000fe2000fffe03f */
[----:B------:R-:W-:Y:S01]  /*1be0*/  IMAD.U32 R0, RZ, RZ, UR42 ;  /* 0x0000002aff007e24 */ /* 0x000fe2000f8e00ff */
[----:B------:R-:W-:Y:S02]  /*1bf0*/  UMOV UR9, UR38 ;  /* 0x0000002600097c82 */ /* 0x000fe40008000000 */
[----:B------:R-:W-:-:S04]  /*1c00*/  UISETP.NE.AND UP0, UPT, UR8, 0x5, UPT ;  /* 0x000000050800788c */ /* 0x000fc8000bf05270 */
[----:B------:R-:W-:Y:S02]  /*1c10*/  USEL UR4, URZ, 0x1, UP0 ;  /* 0x000000013f047887 */ /* 0x000fe40008000000 */
[----:B------:R-:W-:Y:S02]  /*1c20*/  USEL UR8, UR8, URZ, UP0 ;  /* 0x0000003f08087287 */ /* 0x000fe40008000000 */
[----:B------:R-:W-:-:S06]  /*1c30*/  ULOP3.LUT UR4, UR39, UR4, URZ, 0x3c, !UPT ;  /* 0x0000000427047292 */ /* 0x000fcc000f8e3c3f */
[----:B------:R-:W-:-:S07]  /*1c40*/  IMAD.U32 R5, RZ, RZ, UR4 ;  /* 0x00000004ff057e24 */ /* 0x000fce000f8e00ff */
.L_x_28:
[----:B01----:R-:W-:Y:S05]  /*1c50*/  @!P0 BRA `(.L_x_22) ;  /* 0x0000000000048947 */ /* 0x003fea0003800000 */
[----:B------:R-:W-:Y:S01]  /*1c60*/  BPT.TRAP 0x1 ;  /* 0x000000040000795c */ /* 0x000fe20000300000 */
.L_x_22:
[----:B------:R-:W-:Y:S01]  /*1c70*/  ULEA UR4, UR8, UR41, 0x3 ;  /* 0x0000002908047291 */ /* 0x000fe2000f8e183f */
[----:B------:R-:W-:-:S08]  /*1c80*/  SHF.L.U32 R3, R5, 0x1f, RZ ;  /* 0x0000001f05037819 */ /* 0x000fd000000006ff */
[----:B------:R0:W1:Y:S01]  /*1c90*/  SYNCS.PHASECHK.TRANS64.TRYWAIT P1, [UR4], R3 ;  /* 0x00000003ff0075a7 */ /* 0x0000620008020144 */
[----:B------:R-:W-:Y:S05]  /*1ca0*/  @!P0 BRA `(.L_x_23) ;  /* 0x0000000000048947 */ /* 0x000fea0003800000 */
[----:B------:R-:W-:Y:S01]  /*1cb0*/  BPT.TRAP 0x1 ;  /* 0x000000040000795c */ /* 0x000fe20000300000 */
.L_x_23:
[----:B-1----:R-:W-:Y:S05]  /*1cc0*/  @P1 BRA `(.L_x_24) ;  /* 0x0000000000081947 */ /* 0x002fea0003800000 */
[----:B------:R-:W1:Y:S02]  /*1cd0*/  SYNCS.PHASECHK.TRANS64.TRYWAIT P1, [UR4], R3 ;  /* 0x00000003ff0075a7 */ /* 0x000e640008020144 */
[----:B-1----:R-:W-:Y:S05]  /*1ce0*/  @!P1 BRA `(.L_x_25) ;  /* 0x0000004000509947 */ /* 0x002fea0003800000 */
.L_x_24:
[----:B------:R-:W-:Y:S01]  /*1cf0*/  ULEA UR11, UR8, UR45, 0xa ;  /* 0x0000002d080b7291 */ /* 0x000fe2000f8e503f */
[----:B------:R-:W-:Y:S01]  /*1d00*/  WARPGROUP.ARRIVE ;  /* 0x00000000000079c5 */ /* 0x000fe20000000000 */
[----:B------:R-:W-:Y:S01]  /*1d10*/  ULEA UR10, UR8, UR46, 0xa ;  /* 0x0000002e080a7291 */ /* 0x000fe2000f8e503f */
[----:B------:R-:W-:Y:S01]  /*1d20*/  UMOV UR5, 0x40000040 ;  /* 0x4000004000057882 */ /* 0x000fe20000000000 */
[----:B------:R-:W-:-:S03]  /*1d30*/  UMOV UR7, 0x40000040 ;  /* 0x4000004000077882 */ /* 0x000fc60000000000 */
[----:B------:R-:W-:Y:S02]  /*1d40*/  UMOV UR4, UR11 ;  /* 0x0000000b00047c82 */ /* 0x000fe40008000000 */
[----:B------:R-:W-:Y:S02]  /*1d50*/  UMOV UR6, UR10 ;  /* 0x0000000a00067c82 */ /* 0x000fe40008000000 */
[----:B------:R-:W-:Y:S01]  /*1d60*/  HGMMA.64x64x8.F32.TF32 R24, gdesc[UR4], R24, gsb0 ;  /* 0x04e00000041879f0 */ /* 0x000fe20008002818 */
        /* <DEDUP_REMOVED lines=51> */
[----:B------:R-:W-:Y:S01]  /*20a0*/  BPT.TRAP 0x1 ;  /* 0x000000040000795c */ /* 0x000fe20000300000 */
.L_x_26:
[----:B------:R-:W-:Y:S01]  /*20b0*/  ULEA UR4, UR9, UR41, 0x3 ;  /* 0x0000002909047291 */ /* 0x000fe2000f8e183f */
[----:B------:R-:W-:-:S03]  /*20c0*/  ISETP.GT.U32.AND P1, PT, R23, 0x1, PT ;  /* 0x000000011700780c */ /* 0x000fc60003f24070 */
[----:B------:R-:W-:-:S04]  /*20d0*/  UIADD3 UR4, UR4, 0x28, URZ ;  /* 0x0000002804047890 */ /* 0x000fc8000fffe03f */
[----:B------:R-:W-:-:S09]  /*20e0*/  UPRMT UR4, URZ, 0x654, UR4 ;  /* 0x000006543f047896 */ /* 0x000fd20008000004 */
[----:B------:R-:W-:Y:S01]  /*20f0*/  SYNCS.ARRIVE.TRANS64.RED.A1T0 RZ, [UR4], RZ ;  /* 0x000000ffffff79a7 */ /* 0x000fe20008100404 */
[----:B------:R-:W-:Y:S05]  /*2100*/  @P1 BRA `(.L_x_27) ;  /* 0x0000000000041947 */ /* 0x000fea0003800000 */
[----:B------:R-:W-:Y:S01]  /*2110*/  BPT.TRAP 0x1 ;  /* 0x000000040000795c */ /* 0x000fe20000300000 */
.L_x_27:
[----:B------:R-:W-:Y:S01]  /*2120*/  UIADD3 UR8, UR8, 0x1, URZ ;  /* 0x0000000108087890 */ /* 0x000fe2000fffe03f */
[C---:B------:R-:W-:Y:S01]  /*2130*/  ISETP.GT.AND P1, PT, R0.reuse, 0x1, PT ;  /* 0x000000010000780c */ /* 0x040fe20003f24270 */
[----:B------:R-:W-:Y:S01]  /*2140*/  UIADD3 UR9, UR9, 0x1, URZ ;  /* 0x0000000109097890 */ /* 0x000fe2000fffe03f */
[----:B------:R-:W-:Y:S01]  /*2150*/  VIADD R0, R0, 0xffffffff ;  /* 0xffffffff00007836 */ /* 0x000fe20000000000 */
[----:B------:R-:W-:Y:S02]  /*2160*/  UISETP.NE.AND UP0, UPT, UR8, 0x5, UPT ;  /* 0x000000050800788c */ /* 0x000fe4000bf05270 */
[----:B------:R-:W-:Y:S02]  /*2170*/  UISETP.NE.AND UP1, UPT, UR9, 0x5, UPT ;  /* 0x000000050900788c */ /* 0x000fe4000bf25270 */
[----:B------:R-:W-:Y:S02]  /*2180*/  USEL UR4, URZ, 0x1, UP0 ;  /* 0x000000013f047887 */ /* 0x000fe40008000000 */
[----:B------:R-:W-:-:S02]  /*2190*/  USEL UR8, UR8, URZ, UP0 ;  /* 0x0000003f08087287 */ /* 0x000fc40008000000 */
[----:B------:R-:W-:Y:S02]  /*21a0*/  USEL UR9, UR9, URZ, UP1 ;  /* 0x0000003f09097287 */ /* 0x000fe40008800000 */
[----:B------:R-:W-:Y:S01]  /*21b0*/  LOP3.LUT R5, R5, UR4, RZ, 0x3c, !PT ;  /* 0x0000000405057c12 */ /* 0x000fe2000f8e3cff */
[----:B------:R-:W-:Y:S09]  /*21c0*/  @P1 BRA `(.L_x_28) ;  /* 0xfffffff800a01947 */ /* 0x000ff2000383ffff */
.L_x_21:
[----:B------:R-:W2:Y:S01]  /*21d0*/  LDC R0, c[0x0][0x28c] ;  /* 0x0000a300ff007b82 */ /* 0x000ea20000000800 */
[----:B01----:R-:W-:-:S04]  /*21e0*/  IMAD.U32 R3, RZ, RZ, UR49 ;  /* 0x00000031ff037e24 */ /* 0x003fc8000f8e00ff */
[----:B------:R0:W-:Y:S01]  /*21f0*/  SYNCS.ARRIVE.TRANS64.A1T0 RZ, [R3+UR48], RZ ;  /* 0x000000ff03ff79a7 */ /* 0x0001e20008100030 */
[----:B--2---:R-:W-:-:S13]  /*2200*/  ISETP.GE.AND P1, PT, R0, 0x1, PT ;  /* 0x000000010000780c */ /* 0x004fda0003f26270 */
[----:B0-----:R-:W-:Y:S05]  /*2210*/  @!P1 BRA `(.L_x_29) ;  /* 0x0000000000349947 */ /* 0x001fea0003800000 */
[----:B------:R-:W-:Y:S05]  /*2220*/  @!P0 BRA `(.L_x_30) ;  /* 0x0000000000048947 */ /* 0x000fea0003800000 */
[----:B------:R-:W-:Y:S01]  /*2230*/  BPT.TRAP 0x1 ;  /* 0x000000040000795c */ /* 0x000fe20000300000 */
.L_x_30:
[----:B------:R-:W-:Y:S01]  /*2240*/  UIADD3 UR6, UR38, UR42, URZ ;  /* 0x0000002a26067290 */ /* 0x000fe2000fffe03f */
[----:B------:R-:W-:-:S03]  /*2250*/  ISETP.GT.U32.AND P0, PT, R23, 0x1, PT ;  /* 0x000000011700780c */ /* 0x000fc60003f04070 */
[----:B------:R-:W-:-:S04]  /*2260*/  UIMAD.WIDE.U32 UR4, UR6, -0x33333333, URZ ;  /* 0xcccccccd060478a5 */ /* 0x000fc8000f8e003f */
[----:B------:R-:W-:-:S04]  /*2270*/  USHF.R.U32.HI UR4, URZ, 0x2, UR5 ;  /* 0x000000023f047899 */ /* 0x000fc80008011605 */
[----:B------:R-:W-:-:S04]  /*2280*/  UIMAD UR6, UR4, -0x5, UR6 ;  /* 0xfffffffb040678a4 */ /* 0x000fc8000f8e0206 */
[----:B------:R-:W-:-:S04]  /*2290*/  ULEA UR6, UR6, UR41, 0x3 ;  /* 0x0000002906067291 */ /* 0x000fc8000f8e183f */
[----:B------:R-:W-:-:S04]  /*22a0*/  UIADD3 UR6, UR6, 0x28, URZ ;  /* 0x0000002806067890 */ /* 0x000fc8000fffe03f */
[----:B------:R-:W-:-:S09]  /*22b0*/  UPRMT UR6, URZ, 0x654, UR6 ;  /* 0x000006543f067896 */ /* 0x000fd20008000006 */
[----:B------:R-:W-:Y:S01]  /*22c0*/  SYNCS.ARRIVE.TRANS64.RED.A1T0 RZ, [UR6], RZ ;  /* 0x000000ffffff79a7 */ /* 0x000fe20008100406 */
[----:B------:R-:W-:Y:S05]  /*22d0*/  @P0 BRA `(.L_x_29) ;  /* 0x0000000000040947 */ /* 0x000fea0003800000 */
[----:B------:R-:W-:Y:S01]  /*22e0*/  BPT.TRAP 0x1 ;  /* 0x000000040000795c */ /* 0x000fe20000300000 */
.L_x_29:
[----:B------:R-:W-:Y:S01]  /*22f0*/  SHF.L.U32 R0, R73, 0x1f, RZ ;  /* 0x0000001f49007819 */ /* 0x000fe200000006ff */
[----:B------:R-:W-:Y:S01]  /*2300*/  UIADD3 UR38, UR38, UR47, URZ ;  /* 0x0000002f26267290 */ /* 0x000fe2000fffe03f */
[----:B------:R-:W-:Y:S01]  /*2310*/  SHF.R.S32.HI R9, RZ, 0x1f, R19 ;  /* 0x0000001fff097819 */ /* 0x000fe20000011413 */
[----:B------:R-:W-:Y:S01]  /*2320*/  UISETP.GE.U32.AND UP1, UPT, UR47, 0x5, UPT ;  /* 0x000000052f00788c */ /* 0x000fe2000bf26070 */
[----:B------:R-:W0:Y:S01]  /*2330*/  SYNCS.PHASECHK.TRANS64.TRYWAIT P0, [UR43+0x8], R0 ;  /* 0x00000800ff0075a7 */ /* 0x000e22000800016b */
[----:B------:R-:W-:-:S04]  /*2340*/  UISETP.GT.U32.AND UP0, UPT, UR38, 0x4, UPT ;  /* 0x000000042600788c */ /* 0x000fc8000bf04070 */
[----:B------:R-:W-:-:S04]  /*2350*/  UISETP.LT.U32.AND UP0, UPT, UR47, 0x5, UP0 ;  /* 0x000000052f00788c */ /* 0x000fc80008701070 */
[----:B------:R-:W-:Y:S02]  /*2360*/  USEL UR6, URZ, 0x1, !UP0 ;  /* 0x000000013f067887 */ /* 0x000fe4000c000000 */
[----:B------:R-:W-:Y:S02]  /*2370*/  @UP1 UIMAD.WIDE.U32 UR4, UR38, -0x33333333, URZ ;  /* 0xcccccccd260418a5 */ /* 0x000fe4000f8e003f */
[----:B------:R-:W-:Y:S02]  /*2380*/  ULOP3.LUT UR39, UR39, UR6, URZ, 0x3c, !UPT ;  /* 0x0000000627277292 */ /* 0x000fe4000f8e3c3f */
[----:B------:R-:W-:-:S04]  /*2390*/  @UP1 USHF.R.U32.HI UR4, URZ, 0x2, UR5 ;  /* 0x000000023f041899 */ /* 0x000fc80008011605 */
[----:B------:R-:W-:Y:S01]  /*23a0*/  @UP1 ULOP3.LUT UR39, UR39, 0x1, UR4, 0x78, !UPT ;  /* 0x0000000127271892 */ /* 0x000fe2000f8e7804 */
[----:B0-----:R-:W-:Y:S11]  /*23b0*/  @!P0 BRA `(.L_x_31) ;  /* 0x0000003800b48947 */ /* 0x001ff60003800000 */
.L_x_122:
[----:B------:R-:W-:Y:S01]  /*23c0*/  ULDC.64 UR4, c[0x0][0x5d0] ;  /* 0x0001740000047ab9 */ /* 0x000fe20000000a00 */
[----:B------:R-:W-:Y:S01]  /*23d0*/  ULDC UR6, c[0x0][0x284] ;  /* 0x0000a10000067ab9 */ /* 0x000fe20000000800 */
[----:B0-----:R-:W-:Y:S02]  /*23e0*/  IMAD R0, R9, UR4, RZ ;  /* 0x0000000409007c24 */ /* 0x001fe4000f8e02ff */
[----:B------:R-:W-:Y:S02]  /*23f0*/  IMAD.SHL.U32 R12, R18, 0x40, RZ ;  /* 0x00000040120c7824 */ /* 0x000fe400078e00ff */
[C---:B------:R-:W-:Y:S02]  /*2400*/  IMAD R3, R19.reuse, UR5, R0 ;  /* 0x0000000513037c24 */ /* 0x040fe4000f8e0200 */
[----:B------:R-:W-:Y:S01]  /*2410*/  IMAD.SHL.U32 R0, R22, 0x40, RZ ;  /* 0x0000004016007824 */ /* 0x000fe200078e00ff */
[----:B------:R-:W-:Y:S01]  /*2420*/  SHF.R.S32.HI R13, RZ, 0x1f, R12 ;  /* 0x0000001fff0d7819 */ /* 0x000fe2000001140c */
[----:B------:R-:W-:Y:S01]  /*2430*/  IMAD.WIDE.U32 R4, R19, UR4, R60 ;  /* 0x0000000413047c25 */ /* 0x000fe2000f8e003c */
[----:B------:R-:W-:-:S02]  /*2440*/  ULDC.64 UR4, c[0x0][0x5c8] ;  /* 0x0001720000047ab9 */ /* 0x000fc40000000a00 */
[----:B------:R-:W-:Y:S01]  /*2450*/  ISETP.GE.AND P0, PT, R0, UR6, PT ;  /* 0x0000000600007c0c */ /* 0x000fe2000bf06270 */
[----:B------:R-:W-:Y:S01]  /*2460*/  ULDC UR6, c[0x0][0x288] ;  /* 0x0000a20000067ab9 */ /* 0x000fe20000000800 */
[----:B------:R-:W-:Y:S01]  /*2470*/  IADD3 R4, P1, R12, R4, RZ ;  /* 0x000000040c047210 */ /* 0x000fe20007f3e0ff */
[----:B------:R-:W-:Y:S01]  /*2480*/  IMAD.WIDE R20, R22, 0x40, R58 ;  /* 0x0000004016147825 */ /* 0x000fe200078e023a */
[----:B------:R-:W-:Y:S02]  /*2490*/  ISETP.GE.OR P0, PT, R12, UR6, P0 ;  /* 0x000000060c007c0c */ /* 0x000fe40008706670 */
[----:B------:R-:W-:Y:S01]  /*24a0*/  IADD3.X R5, R13, R5, R3, P1, !PT ;  /* 0x000000050d057210 */ /* 0x000fe20000ffe403 */
[----:B------:R-:W-:-:S04]  /*24b0*/  IMAD R7, R21, UR4, RZ ;  /* 0x0000000415077c24 */ /* 0x000fc8000f8e02ff */
[C---:B------:R-:W-:Y:S02]  /*24c0*/  IMAD R7, R20.reuse, UR5, R7 ;  /* 0x0000000514077c24 */ /* 0x040fe4000f8e0207 */
[----:B------:R-:W-:-:S04]  /*24d0*/  IMAD.WIDE.U32 R70, R20, UR4, R4 ;  /* 0x0000000414467c25 */ /* 0x000fc8000f8e0004 */
[----:B------:R-:W-:Y:S05]  /*24e0*/  @P0 BRA `(.L_x_32) ;  /* 0x0000002000540947 */ /* 0x000fea0003800000 */
[----:B-----5:R-:W-:Y:S01]  /*24f0*/  FSETP.NEU.AND P1, PT, R57, RZ, PT ;  /* 0x000000ff3900720b */ /* 0x020fe20003f2d000 */
[----:B------:R-:W-:Y:S01]  /*2500*/  IMAD.IADD R22, R65, 0x1, -R12 ;  /* 0x0000000141167824 */ /* 0x000fe200078e0a0c */
[----:B------:R-:W-:Y:S01]  /*2510*/  BSSY B0, `(.L_x_32) ;  /* 0x0000212000007945 */ /* 0x000fe20003800000 */
[----:B------:R-:W-:Y:S02]  /*2520*/  IMAD.IADD R0, R69, 0x1, -R0 ;  /* 0x0000000145007824 */ /* 0x000fe400078e0a00 */
[----:B------:R-:W-:Y:S01]  /*2530*/  IMAD.IADD R7, R71, 0x1, R7 ;  /* 0x0000000147077824 */ /* 0x000fe200078e0207 */
[----:B------:R-:W-:-:S04]  /*2540*/  ISETP.GT.AND P0, PT, R22, RZ, PT ;  /* 0x000000ff1600720c */ /* 0x000fc80003f04270 */
[----:B------:R-:W-:-:S03]  /*2550*/  ISETP.GT.AND P2, PT, R0, RZ, P0 ;  /* 0x000000ff0000720c */ /* 0x000fc60000744270 */
[----:B------:R-:W-:Y:S10]  /*2560*/  @!P1 BRA `(.L_x_33) ;  /* 0x0000001400d89947 */ /* 0x000ff40003800000 */
[----:B------:R-:W0:Y:S01]  /*2570*/  LDC.64 R74, c[0x0][0x5b8] ;  /* 0x00016e00ff4a7b82 */ /* 0x000e220000000a00 */
[----:B------:R-:W-:-:S07]  /*2580*/  ULDC.64 UR4, c[0x0][0x5c0] ;  /* 0x0001700000047ab9 */ /* 0x000fce0000000a00 */
[----:B------:R-:W1:Y:S08]  /*2590*/  LDC.64 R76, c[0x0][0x5b0] ;  /* 0x00016c00ff4c7b82 */ /* 0x000e700000000a00 */
[----:B------:R-:W2:Y:S01]  /*25a0*/  LDC.64 R78, c[0x0][0x5a8] ;  /* 0x00016a00ff4e7b82 */ /* 0x000ea20000000a00 */
[-C--:B0-----:R-:W-:Y:S02]  /*25b0*/  IMAD R6, R9, R74.reuse, RZ ;  /* 0x0000004a09067224 */ /* 0x081fe400078e02ff */
[----:B------:R-:W-:-:S04]  /*25c0*/  IMAD.WIDE.U32 R4, R19, R74, R60 ;  /* 0x0000004a13047225 */ /* 0x000fc800078e003c */
[----:B------:R-:W-:Y:S01]  /*25d0*/  IMAD R71, R19, R75, R6 ;  /* 0x0000004b13477224 */ /* 0x000fe200078e0206 */
[----:B------:R-:W-:Y:S01]  /*25e0*/  IADD3 R8, P1, R12, R4, RZ ;  /* 0x000000040c087210 */ /* 0x000fe20007f3e0ff */
[----:B-1----:R-:W-:-:S03]  /*25f0*/  IMAD R3, R21, R76, RZ ;  /* 0x0000004c15037224 */ /* 0x002fc600078e02ff */
[----:B------:R-:W-:Y:S01]  /*2600*/  IADD3.X R9, R13, R5, R71, P1, !PT ;  /* 0x000000050d097210 */ /* 0x000fe20000ffe447 */
[C---:B------:R-:W-:Y:S02]  /*2610*/  IMAD R21, R20.reuse, R77, R3 ;  /* 0x0000004d14157224 */ /* 0x040fe400078e0203 */
[----:B------:R-:W-:-:S04]  /*2620*/  IMAD.WIDE.U32 R4, R20, R76, R8 ;  /* 0x0000004c14047225 */ /* 0x000fc800078e0008 */
[----:B------:R-:W-:Y:S01]  /*2630*/  IMAD.IADD R3, R5, 0x1, R21 ;  /* 0x0000000105037824 */ /* 0x000fe200078e0215 */
[----:B--2---:R-:W-:-:S04]  /*2640*/  LEA R10, P1, R4, R78, 0x2 ;  /* 0x0000004e040a7211 */ /* 0x004fc800078210ff */
[----:B------:R-:W-:-:S05]  /*2650*/  LEA.HI.X R11, R4, R79, R3, 0x2, P1 ;  /* 0x0000004f040b7211 */ /* 0x000fca00008f1403 */
[----:B------:R0:W2:Y:S01]  /*2660*/  @P2 LDG.E.LTC128B R3, desc[UR36][R10.64] ;  /* 0x000000240a032981 */ /* 0x0000a2000c1e1920 */
[----:B------:R-:W-:Y:S01]  /*2670*/  IMAD.WIDE.U32 R4, R20, R76, R12 ;  /* 0x0000004c14047225 */ /* 0x000fe200078e000c */
[----:B------:R-:W-:Y:S01]  /*2680*/  LEA R6, P3, R70, UR4, 0x2 ;  /* 0x0000000446067c11 */ /* 0x000fe2000f8610ff */
[----:B------:R-:W-:Y:S01]  /*2690*/  BSSY B1, `(.L_x_34) ;  /* 0x0000014000017945 */ /* 0x000fe20003800000 */
[----:B------:R-:W-:Y:S02]  /*26a0*/  IADD3 R14, P1, R60, R4, RZ ;  /* 0x000000043c0e7210 */ /* 0x000fe40007f3e0ff */
[----:B------:R-:W-:Y:S02]  /*26b0*/  LEA.HI.X R7, R70, UR5, R7, 0x2, P3 ;  /* 0x0000000546077c11 */ /* 0x000fe400098f1407 */
[----:B------:R-:W-:Y:S01]  /*26c0*/  IADD3.X R15, R61, R21, R5, P1, !PT ;  /* 0x000000153d0f7210 */ /* 0x000fe20000ffe405 */
[----:B0-----:R-:W-:Y:S01]  /*26d0*/  IMAD.SHL.U32 R10, R76, 0x8, RZ ;  /* 0x000000084c0a7824 */ /* 0x001fe200078e00ff */
[----:B------:R-:W-:-:S02]  /*26e0*/  ISETP.GT.AND P1, PT, R22, 0x1, PT ;  /* 0x000000011600780c */ /* 0x000fc40003f24270 */
[----:B------:R-:W-:Y:S01]  /*26f0*/  SHF.L.U64.HI R11, R76, 0x3, R77 ;  /* 0x000000034c0b7819 */ /* 0x000fe2000001024d */
[----:B------:R-:W-:Y:S01]  /*2700*/  IMAD.WIDE.U32 R14, R19, R74, R14 ;  /* 0x0000004a130e7225 */ /* 0x000fe200078e000e */
[----:B------:R-:W-:-:S03]  /*2710*/  ISETP.GT.AND P3, PT, R0, RZ, P1 ;  /* 0x000000ff0000720c */ /* 0x000fc60000f64270 */
[----:B------:R-:W-:Y:S01]  /*2720*/  IMAD.WIDE.U32 R10, R20, R76, R10 ;  /* 0x0000004c140a7225 */ /* 0x000fe200078e000a */
[----:B--2---:R-:W-:-:S05]  /*2730*/  LOP3.LUT R4, R3, 0xffffe000, RZ, 0xc0, !PT ;  /* 0xffffe00003047812 */ /* 0x004fca00078ec0ff */
[----:B------:R-:W-:Y:S01]  /*2740*/  FMUL R5, R4, R57 ;  /* 0x0000003904057220 */ /* 0x000fe20000400000 */
[----:B------:R-:W-:-:S03]  /*2750*/  LEA R4, P4, R14, R78, 0x2 ;  /* 0x0000004e0e047211 */ /* 0x000fc600078810ff */
[----:B------:R-:W-:Y:S01]  /*2760*/  FFMA R75, R24, R56, R5 ;  /* 0x00000038184b7223 */ /* 0x000fe20000000005 */
[----:B------:R-:W-:-:S04]  /*2770*/  IMAD.IADD R5, R71, 0x1, R15 ;  /* 0x0000000147057824 */ /* 0x000fc800078e020f */
[----:B------:R-:W-:Y:S02]  /*2780*/  F2FP.TF32.F32.PACK_B R75, R75 ;  /* 0x0000004bff4b723e */ /* 0x000fe400024050ff */
[----:B------:R-:W-:-:S03]  /*2790*/  LEA.HI.X R5, R14, R79, R5, 0x2, P4 ;  /* 0x0000004f0e057211 */ /* 0x000fc600020f1405 */
[----:B------:R0:W-:Y:S01]  /*27a0*/  @P2 STG.E desc[UR36][R6.64], R75 ;  /* 0x0000004b06002986 */ /* 0x0001e2000c101924 */
[----:B------:R-:W-:Y:S05]  /*27b0*/  @!P3 BRA `(.L_x_35) ;  /* 0x000000000004b947 */ /* 0x000fea0003800000 */
[----:B------:R1:W5:Y:S02]  /*27c0*/  LDG.E.LTC128B R3, desc[UR36][R4.64+0x4] ;  /* 0x0000042404037981 */ /* 0x000364000c1e1920 */
.L_x_35:
[----:B------:R-:W-:Y:S05]  /*27d0*/  BSYNC B1 ;  /* 0x0000000000017941 */ /* 0x000fea0003800000 */
.L_x_34:
[----:B-----5:R-:W-:Y:S01]  /*27e0*/  LOP3.LUT R14, R3, 0xffffe000, RZ, 0xc0, !PT ;  /* 0xffffe000030e7812 */ /* 0x020fe200078ec0ff */
[----:B------:R-:W-:Y:S01]  /*27f0*/  IMAD.IADD R21, R21, 0x1, R11 ;  /* 0x0000000115157824 */ /* 0x000fe200078e020b */
[----:B------:R-:W-:Y:S01]  /*2800*/  IADD3 R8, P2, R8, R10, RZ ;  /* 0x0000000a08087210 */ /* 0x000fe20007f5e0ff */
[----:B------:R-:W-:Y:S01]  /*2810*/  IMAD.MOV.U32 R18, RZ, RZ, R3 ;  /* 0x000000ffff127224 */ /* 0x000fe200078e0003 */
[----:B------:R-:W-:Y:S01]  /*2820*/  ISETP.GT.AND P0, PT, R0, 0x8, P0 ;  /* 0x000000080000780c */ /* 0x000fe20000704270 */
[----:B------:R-:W-:Y:S02]  /*2830*/  FMUL R14, R14, R57 ;  /* 0x000000390e0e7220 */ /* 0x000fe40000400000 */
[----:B------:R-:W-:Y:S02]  /*2840*/  IMAD.X R9, R21, 0x1, R9, P2 ;  /* 0x0000000115097824 */ /* 0x000fe400010e0609 */
[----:B------:R-:W-:Y:S01]  /*2850*/  FFMA R25, R25, R56, R14 ;  /* 0x0000003819197223 */ /* 0x000fe2000000000e */
[----:B------:R-:W-:-:S04]  /*2860*/  LEA R14, P2, R8, R78, 0x2 ;  /* 0x0000004e080e7211 */ /* 0x000fc800078410ff */
[----:B------:R-:W-:Y:S02]  /*2870*/  F2FP.TF32.F32.PACK_B R25, R25 ;  /* 0x00000019ff19723e */ /* 0x000fe400024050ff */
[----:B------:R-:W-:-:S03]  /*2880*/  LEA.HI.X R15, R8, R79, R9, 0x2, P2 ;  /* 0x0000004f080f7211 */ /* 0x000fc600010f1409 */
[----:B------:R2:W-:Y:S04]  /*2890*/  @P3 STG.E desc[UR36][R6.64+0x4], R25 ;  /* 0x0000041906003986 */ /* 0x0005e8000c101924 */
[----:B------:R-:W3:Y:S01]  /*28a0*/  @P0 LDG.E.LTC128B R18, desc[UR36][R14.64] ;  /* 0x000000240e120981 */ /* 0x000ee2000c1e1920 */
[----:B------:R-:W-:Y:S01]  /*28b0*/  IADD3 R12, P2, P3, R60, R10, R12 ;  /* 0x0000000a3c0c7210 */ /* 0x000fe20007b5e00c */
[----:B------:R-:W-:Y:S01]  /*28c0*/  BSSY B1, `(.L_x_36) ;  /* 0x0000011000017945 */ /* 0x000fe20003800000 */
[C---:B------:R-:W-:Y:S02]  /*28d0*/  SHF.L.U64.HI R9, R62.reuse, 0x2, R63 ;  /* 0x000000023e097819 */ /* 0x040fe4000001023f */
[----:B------:R-:W-:Y:S02]  /*28e0*/  IADD3.X R13, R61, R21, R13, P2, P3 ;  /* 0x000000153d0d7210 */ /* 0x000fe400017e640d */
[----:B------:R-:W-:-:S02]  /*28f0*/  LEA R10, P2, R62, R6, 0x2 ;  /* 0x000000063e0a7211 */ /* 0x000fc400078410ff */
[----:B------:R-:W-:Y:S01]  /*2900*/  ISETP.GT.AND P1, PT, R0, 0x8, P1 ;  /* 0x000000080000780c */ /* 0x000fe20000f24270 */
[----:B------:R-:W-:-:S04]  /*2910*/  IMAD.WIDE.U32 R12, R19, R74, R12 ;  /* 0x0000004a130c7225 */ /* 0x000fc800078e000c */
[----:B------:R-:W-:Y:S01]  /*2920*/  IMAD.X R11, R9, 0x1, R7, P2 ;  /* 0x00000001090b7824 */ /* 0x000fe200010e0607 */
[----:B---3--:R-:W-:-:S05]  /*2930*/  LOP3.LUT R8, R18, 0xffffe000, RZ, 0xc0, !PT ;  /* 0xffffe00012087812 */ /* 0x008fca00078ec0ff */
        /* <DEDUP_REMOVED lines=9> */
.L_x_37:
[----:B------:R-:W-:Y:S05]  /*29d0*/  BSYNC B1 ;  /* 0x0000000000017941 */ /* 0x000fea0003800000 */
.L_x_36:
[----:B-----5:R-:W-:Y:S01]  /*29e0*/  LOP3.LUT R12, R18, 0xffffe000, RZ, 0xc0, !PT ;  /* 0xffffe000120c7812 */ /* 0x020fe200078ec0ff */
[----:B------:R-:W-:Y:S01]  /*29f0*/  BSSY B1, `(.L_x_38) ;  /* 0x0000009000017945 */ /* 0x000fe20003800000 */
[----:B------:R-:W-:-:S03]  /*2a00*/  ISETP.GT.AND P0, PT, R22, 0x8, PT ;  /* 0x000000081600780c */ /* 0x000fc60003f04270 */
[----:B------:R-:W-:Y:S01]  /*2a10*/  FMUL R12, R12, R57 ;  /* 0x000000390c0c7220 */ /* 0x000fe20000400000 */
[----:B------:R-:W-:-:S03]  /*2a20*/  ISETP.GT.AND P2, PT, R0, RZ, P0 ;  /* 0x000000ff0000720c */ /* 0x000fc60000744270 */
[----:B------:R-:W-:-:S05]  /*2a30*/  FFMA R27, R27, R56, R12 ;  /* 0x000000381b1b7223 */ /* 0x000fca000000000c */
[----:B------:R-:W-:-:S05]  /*2a40*/  F2FP.TF32.F32.PACK_B R27, R27 ;  /* 0x0000001bff1b723e */ /* 0x000fca00024050ff */
[----:B------:R4:W-:Y:S01]  /*2a50*/  @P1 STG.E desc[UR36][R10.64+0x4], R27 ;  /* 0x0000041b0a001986 */ /* 0x0009e2000c101924 */
[----:B------:R-:W-:Y:S05]  /*2a60*/  @!P2 BRA `(.L_x_39) ;  /* 0x000000000004a947 */ /* 0x000fea0003800000 */
[----:B------:R0:W5:Y:S02]  /*2a70*/  LDG.E.LTC128B R18, desc[UR36][R4.64+0x20] ;  /* 0x0000202404127981 */ /* 0x000164000c1e1920 */
.L_x_39:
[----:B------:R-:W-:Y:S05]  /*2a80*/  BSYNC B1 ;  /* 0x0000000000017941 */ /* 0x000fea0003800000 */
.L_x_38:
        /* <DEDUP_REMOVED lines=10> */
.L_x_41:
[----:B------:R-:W-:Y:S05]  /*2b30*/  BSYNC B1 ;  /* 0x0000000000017941 */ /* 0x000fea0003800000 */
.L_x_40:
[----:B-----5:R-:W-:Y:S01]  /*2b40*/  LOP3.LUT R12, R18, 0xffffe000, RZ, 0xc0, !PT ;  /* 0xffffe000120c7812 */ /* 0x020fe200078ec0ff */
[----:B------:R-:W-:Y:S01]  /*2b50*/  BSSY B1, `(.L_x_42) ;  /* 0x0000008000017945 */ /* 0x000fe20003800000 */
[----:B------:R-:W-:-:S03]  /*2b60*/  ISETP.GT.AND P0, PT, R0, 0x8, P0 ;  /* 0x000000080000780c */ /* 0x000fc60000704270 */
[----:B------:R-:W-:-:S04]  /*2b70*/  FMUL R12, R12, R57 ;  /* 0x000000390c0c7220 */ /* 0x000fc80000400000 */
[----:B------:R-:W-:-:S05]  /*2b80*/  FFMA R29, R29, R56, R12 ;  /* 0x000000381d1d7223 */ /* 0x000fca000000000c */
[----:B------:R-:W-:-:S05]  /*2b90*/  F2FP.TF32.F32.PACK_B R29, R29 ;  /* 0x0000001dff1d723e */ /* 0x000fca00024050ff */
[----:B------:R0:W-:Y:S01]  /*2ba0*/  @P3 STG.E desc[UR36][R6.64+0x24], R29 ;  /* 0x0000241d06003986 */ /* 0x0001e2000c101924 */
[----:B------:R-:W-:Y:S05]  /*2bb0*/  @!P0 BRA `(.L_x_43) ;  /* 0x0000000000048947 */ /* 0x000fea0003800000 */
[----:B------:R0:W5:Y:S02]  /*2bc0*/  LDG.E.LTC128B R18, desc[UR36][R8.64+0x20] ;  /* 0x0000202408127981 */ /* 0x000164000c1e1920 */
.L_x_43:
[----:B------:R-:W-:Y:S05]  /*2bd0*/  BSYNC B1 ;  /* 0x0000000000017941 */ /* 0x000fea0003800000 */
.L_x_42:
[----:B-----5:R-:W-:Y:S01]  /*2be0*/  LOP3.LUT R12, R18, 0xffffe000, RZ, 0xc0, !PT ;  /* 0xffffe000120c7812 */ /* 0x020fe200078ec0ff */
[----:B------:R-:W-:Y:S01]  /*2bf0*/  BSSY B1, `(.L_x_44) ;  /* 0x0000008000017945 */ /* 0x000fe20003800000 */
[----:B------:R-:W-:-:S03]  /*2c00*/  ISETP.GT.AND P1, PT, R0, 0x8, P1 ;  /* 0x000000080000780c */ /* 0x000fc60000f24270 */
[----:B0-----:R-:W-:-:S04]  /*2c10*/  FMUL R3, R12, R57 ;  /* 0x000000390c037220 */ /* 0x001fc80000400000 */
[----:B------:R-:W-:-:S05]  /*2c20*/  FFMA R3, R30, R56, R3 ;  /* 0x000000381e037223 */ /* 0x000fca0000000003 */
[----:B------:R-:W-:-:S05]  /*2c30*/  F2FP.TF32.F32.PACK_B R3, R3 ;  /* 0x00000003ff03723e */ /* 0x000fca00024050ff */
[----:B------:R0:W-:Y:S01]  /*2c40*/  @P0 STG.E desc[UR36][R10.64+0x20], R3 ;  /* 0x000020030a000986 */ /* 0x0001e2000c101924 */
[----:B------:R-:W-:Y:S05]  /*2c50*/  @!P1 BRA `(.L_x_45) ;  /* 0x0000000000049947 */ /* 0x000fea0003800000 */
[----:B------:R0:W5:Y:S02]  /*2c60*/  LDG.E.LTC128B R18, desc[UR36][R8.64+0x24] ;  /* 0x0000242408127981 */ /* 0x000164000c1e1920 */
.L_x_45:
[----:B------:R-:W-:Y:S05]  /*2c70*/  BSYNC B1 ;  /* 0x0000000000017941 */ /* 0x000fea0003800000 */
.L_x_44:
        /* <DEDUP_REMOVED lines=10> */
.L_x_47:
[----:B------:R-:W-:Y:S05]  /*2d20*/  BSYNC B1 ;  /* 0x0000000000017941 */ /* 0x000fea0003800000 */
.L_x_46:
[----:B-----5:R-:W-:Y:S01]  /*2d30*/  LOP3.LUT R12, R18, 0xffffe000, RZ, 0xc0, !PT ;  /* 0xffffe000120c7812 */ /* 0x020fe200078ec0ff */
[----:B------:R-:W-:Y:S01]  /*2d40*/  BSSY B1, `(.L_x_48) ;  /* 0x0000009000017945 */ /* 0x000fe20003800000 */
[----:B------:R-:W-:-:S03]  /*2d50*/  ISETP.GT.AND P1, PT, R22, 0x11, PT ;  /* 0x000000111600780c */ /* 0x000fc60003f24270 */
[----:B0-----:R-:W-:Y:S01]  /*2d60*/  FMUL R3, R12, R57 ;  /* 0x000000390c037220 */ /* 0x001fe20000400000 */
[----:B------:R-:W-:-:S03]  /*2d70*/  ISETP.GT.AND P3, PT, R0, RZ, P1 ;  /* 0x000000ff0000720c */ /* 0x000fc60000f64270 */
[----:B------:R-:W-:-:S05]  /*2d80*/  FFMA R3, R32, R56, R3 ;  /* 0x0000003820037223 */ /* 0x000fca0000000003 */
[----:B------:R-:W-:-:S05]  /*2d90*/  F2FP.TF32.F32.PACK_B R3, R3 ;  /* 0x00000003ff03723e */ /* 0x000fca00024050ff */
[----:B------:R0:W-:Y:S01]  /*2da0*/  @P2 STG.E desc[UR36][R6.64+0x40], R3 ;  /* 0x0000400306002986 */ /* 0x0001e2000c101924 */
[----:B------:R-:W-:Y:S05]  /*2db0*/  @!P3 BRA `(.L_x_49) ;  /* 0x000000000004b947 */ /* 0x000fea0003800000 */
[----:B------:R0:W5:Y:S02]  /*2dc0*/  LDG.E.LTC128B R18, desc[UR36][R4.64+0x44] ;  /* 0x0000442404127981 */ /* 0x000164000c1e1920 */
.L_x_49:
[----:B------:R-:W-:Y:S05]  /*2dd0*/  BSYNC B1 ;  /* 0x0000000000017941 */ /* 0x000fea0003800000 */
.L_x_48:
        /* <DEDUP_REMOVED lines=9> */
.L_x_51:
[----:B------:R-:W-:Y:S05]  /*2e70*/  BSYNC B1 ;  /* 0x0000000000017941 */ /* 0x000fea0003800000 */
.L_x_50:
        /* <DEDUP_REMOVED lines=9> */
.L_x_53:
[----:B------:R-:W-:Y:S05]  /*2f10*/  BSYNC B1 ;  /* 0x0000000000017941 */ /* 0x000fea0003800000 */
.L_x_52:
        /* <DEDUP_REMOVED lines=10> */
.L_x_55:
[----:B------:R-:W-:Y:S05]  /*2fc0*/  BSYNC B1 ;  /* 0x0000000000017941 */ /* 0x000fea0003800000 */
.L_x_54:
        /* <DEDUP_REMOVED lines=10> */
.L_x_57:
[----:B------:R-:W-:Y:S05]  /*3070*/  BSYNC B1 ;  /* 0x0000000000017941 */ /* 0x000fea0003800000 */
.L_x_56:
        /* <DEDUP_REMOVED lines=9> */
.L_x_59:
[----:B------:R-:W-:Y:S05]  /*3110*/  BSYNC B1 ;  /* 0x0000000000017941 */ /* 0x000fea0003800000 */
.L_x_58:
        /* <DEDUP_REMOVED lines=9> */
.L_x_61:
[----:B------:R-:W-:Y:S05]  /*31b0*/  BSYNC B1 ;  /* 0x0000000000017941 */ /* 0x000fea0003800000 */
.L_x_60:
        /* <DEDUP_REMOVED lines=10> */
.L_x_63:
[----:B------:R-:W-:Y:S05]  /*3260*/  BSYNC B1 ;  /* 0x0000000000017941 */ /* 0x000fea0003800000 */
.L_x_62:
        /* <DEDUP_REMOVED lines=10> */
.L_x_65:
[----:B------:R-:W-:Y:S05]  /*3310*/  BSYNC B1 ;  /* 0x0000000000017941 */ /* 0x000fea0003800000 */
.L_x_64:
        /* <DEDUP_REMOVED lines=9> */
.L_x_67:
[----:B------:R-:W-:Y:S05]  /*33b0*/  BSYNC B1 ;  /* 0x0000000000017941 */ /* 0x000fea0003800000 */
.L_x_66:
        /* <DEDUP_REMOVED lines=9> */
.L_x_69:
[----:B------:R-:W-:Y:S05]  /*3450*/  BSYNC B1 ;  /* 0x0000000000017941 */ /* 0x000fea0003800000 */
.L_x_68:
        /* <DEDUP_REMOVED lines=10> */
.L_x_71:
[----:B------:R-:W-:Y:S05]  /*3500*/  BSYNC B1 ;  /* 0x0000000000017941 */ /* 0x000fea0003800000 */
.L_x_70:
        /* <DEDUP_REMOVED lines=10> */
.L_x_73:
[----:B------:R-:W-:Y:S05]  /*35b0*/  BSYNC B1 ;  /* 0x0000000000017941 */ /* 0x000fea0003800000 */
.L_x_72:
        /* <DEDUP_REMOVED lines=9> */
.L_x_75:
[----:B------:R-:W-:Y:S05]  /*3650*/  BSYNC B1 ;  /* 0x0000000000017941 */ /* 0x000fea0003800000 */
.L_x_74:
        /* <DEDUP_REMOVED lines=9> */
.L_x_77:
[----:B------:R-:W-:Y:S05]  /*36f0*/  BSYNC B1 ;  /* 0x0000000000017941 */ /* 0x000fea0003800000 */
.L_x_76:
        /* <DEDUP_REMOVED lines=10> */
.L_x_79:
[----:B------:R-:W-:Y:S05]  /*37a0*/  BSYNC B1 ;  /* 0x0000000000017941 */ /* 0x000fea0003800000 */
.L_x_78:
        /* <DEDUP_REMOVED lines=10> */
.L_x_81:
[----:B------:R-:W-:Y:S05]  /*3850*/  BSYNC B1 ;  /* 0x0000000000017941 */ /* 0x000fea0003800000 */
.L_x_80:
        /* <DEDUP_REMOVED lines=9> */
.L_x_83:
[----:B------:R-:W-:Y:S05]  /*38f0*/  BSYNC B1 ;  /* 0x0000000000017941 */ /* 0x000fea0003800000 */
.L_x_82:
        /* <DEDUP_REMOVED lines=9> */
.L_x_85:
[----:B------:R-:W-:Y:S05]  /*3990*/  BSYNC B1 ;  /* 0x0000000000017941 */ /* 0x000fea0003800000 */
.L_x_84:
        /* <DEDUP_REMOVED lines=10> */
.L_x_87:
[----:B------:R-:W-:Y:S05]  /*3a40*/  BSYNC B1 ;  /* 0x0000000000017941 */ /* 0x000fea0003800000 */
.L_x_86:
        /* <DEDUP_REMOVED lines=10> */
.L_x_89:
[----:B------:R-:W-:Y:S05]  /*3af0*/  BSYNC B1 ;  /* 0x0000000000017941 */ /* 0x000fea0003800000 */
.L_x_88:
[----:B01---5:R-:W-:Y:S01]  /*3b00*/  LOP3.LUT R4, R18, 0xffffe000, RZ, 0xc0, !PT ;  /* 0xffffe00012047812 */ /* 0x023fe200078ec0ff */
        /* <DEDUP_REMOVED lines=8> */
.L_x_91:
[----:B------:R-:W-:Y:S05]  /*3b90*/  BSYNC B1 ;  /* 0x0000000000017941 */ /* 0x000fea0003800000 */
.L_x_90:
[----:B-----5:R-:W-:Y:S01]  /*3ba0*/  LOP3.LUT R4, R18, 0xffffe000, RZ, 0xc0, !PT ;  /* 0xffffe00012047812 */ /* 0x020fe200078ec0ff */
[----:B------:R-:W-:Y:S01]  /*3bb0*/  @P0 IMAD.MOV.U32 R5, RZ, RZ, R11 ;  /* 0x000000ffff050224 */ /* 0x000fe200078e000b */
[----:B------:R-:W-:Y:S01]  /*3bc0*/  ISETP.GT.AND P1, PT, R0, 0x8, P1 ;  /* 0x000000080000780c */ /* 0x000fe20000f24270 */
[----:B------:R-:W-:Y:S02]  /*3bd0*/  BSSY B1, `(.L_x_92) ;  /* 0x0000008000017945 */ /* 0x000fe40003800000 */
[----:B------:R-:W-:Y:S01]  /*3be0*/  FMUL R3, R4, R57 ;  /* 0x0000003904037220 */ /* 0x000fe20000400000 */
[----:B------:R-:W-:-:S03]  /*3bf0*/  @P0 IMAD.MOV.U32 R4, RZ, RZ, R10 ;  /* 0x000000ffff040224 */ /* 0x000fc600078e000a */
[----:B------:R-:W-:-:S05]  /*3c00*/  FFMA R3, R54, R56, R3 ;  /* 0x0000003836037223 */ /* 0x000fca0000000003 */
[----:B------:R-:W-:-:S05]  /*3c10*/  F2FP.TF32.F32.PACK_B R3, R3 ;  /* 0x00000003ff03723e */ /* 0x000fca00024050ff */
[----:B------:R0:W-:Y:S01]  /*3c20*/  @P0 STG.E desc[UR36][R4.64+0xe0], R3 ;  /* 0x0000e00304000986 */ /* 0x0001e2000c101924 */
[----:B------:R-:W-:Y:S05]  /*3c30*/  @!P1 BRA `(.L_x_93) ;  /* 0x0000000000049947 */ /* 0x000fea0003800000 */
[----:B------:R0:W5:Y:S02]  /*3c40*/  LDG.E.LTC128B R18, desc[UR36][R8.64+0xe4] ;  /* 0x0000e42408127981 */ /* 0x000164000c1e1920 */
.L_x_93:
[----:B------:R-:W-:Y:S05]  /*3c50*/  BSYNC B1 ;  /* 0x0000000000017941 */ /* 0x000fea0003800000 */
.L_x_92:
[----:B------:R-:W-:Y:S05]  /*3c60*/  @!P1 BRA `(.L_x_94) ;  /* 0x0000000800709947 */ /* 0x000fea0003800000 */
[----:B-----5:R-:W-:-:S05]  /*3c70*/  LOP3.LUT R18, R18, 0xffffe000, RZ, 0xc0, !PT ;  /* 0xffffe00012127812 */ /* 0x020fca00078ec0ff */
[----:B------:R-:W-:-:S04]  /*3c80*/  FMUL R18, R18, R57 ;  /* 0x0000003912127220 */ /* 0x000fc80000400000 */
[----:B------:R-:W-:-:S05]  /*3c90*/  FFMA R55, R55, R56, R18 ;  /* 0x0000003837377223 */ /* 0x000fca0000000012 */
[----:B------:R-:W-:-:S05]  /*3ca0*/  F2FP.TF32.F32.PACK_B R55, R55 ;  /* 0x00000037ff37723e */ /* 0x000fca00024050ff */
[----:B------:R0:W-:Y:S01]  /*3cb0*/  STG.E desc[UR36][R10.64+0xe4], R55 ;  /* 0x0000e4370a007986 */ /* 0x0001e2000c101924 */
[----:B------:R-:W-:Y:S05]  /*3cc0*/  BRA `(.L_x_94) ;  /* 0x0000000800587947 */ /* 0x000fea0003800000 */
.L_x_33:
[----:B------:R-:W-:Y:S01]  /*3cd0*/  ISETP.GT.AND P4, PT, R22, 0x1, PT ;  /* 0x000000011600780c */ /* 0x000fe20003f84270 */
[----:B------:R-:W-:Y:S01]  /*3ce0*/  ULDC.64 UR4, c[0x0][0x5c0] ;  /* 0x0001700000047ab9 */ /* 0x000fe20000000a00 */
[-C--:B------:R-:W-:Y:S01]  /*3cf0*/  FMUL R3, R24, R56.reuse ;  /* 0x0000003818037220 */ /* 0x080fe20000400000 */
[----:B------:R-:W-:Y:S01]  /*3d00*/  LEA R4, P3, R70, UR4, 0x2 ;  /* 0x0000000446047c11 */ /* 0x000fe2000f8610ff */
[-C--:B------:R-:W-:Y:S01]  /*3d10*/  FMUL R25, R25, R56.reuse ;  /* 0x0000003819197220 */ /* 0x080fe20000400000 */
[----:B------:R-:W-:Y:S01]  /*3d20*/  ISETP.GT.AND P1, PT, R0, RZ, P4 ;  /* 0x000000ff0000720c */ /* 0x000fe20002724270 */
[-C--:B------:R-:W-:Y:S01]  /*3d30*/  FMUL R9, R26, R56.reuse ;  /* 0x000000381a097220 */ /* 0x080fe20000400000 */
[----:B------:R-:W-:Y:S01]  /*3d40*/  LEA.HI.X R5, R70, UR5, R7, 0x2, P3 ;  /* 0x0000000546057c11 */ /* 0x000fe200098f1407 */
[-C--:B------:R-:W-:Y:S01]  /*3d50*/  FMUL R27, R27, R56.reuse ;  /* 0x000000381b1b7220 */ /* 0x080fe20000400000 */
[----:B------:R-:W-:Y:S01]  /*3d60*/  F2FP.TF32.F32.PACK_B R3, R3 ;  /* 0x00000003ff03723e */ /* 0x000fe200024050ff */
[-C--:B------:R-:W-:Y:S01]  /*3d70*/  FMUL R29, R29, R56.reuse ;  /* 0x000000381d1d7220 */ /* 0x080fe20000400000 */
[----:B------:R-:W-:Y:S01]  /*3d80*/  F2FP.TF32.F32.PACK_B R25, R25 ;  /* 0x00000019ff19723e */ /* 0x000fe200024050ff */
[----:B------:R-:W-:Y:S01]  /*3d90*/  FMUL R31, R31, R56 ;  /* 0x000000381f1f7220 */ /* 0x000fe20000400000 */
[C---:B------:R-:W-:Y:S01]  /*3da0*/  SHF.L.U64.HI R7, R62.reuse, 0x2, R63 ;  /* 0x000000023e077819 */ /* 0x040fe2000001023f */
[----:B------:R0:W-:Y:S01]  /*3db0*/  @P2 STG.E desc[UR36][R4.64], R3 ;  /* 0x0000000304002986 */ /* 0x0001e2000c101924 */
[----:B------:R-:W-:Y:S01]  /*3dc0*/  LEA R6, P3, R62, R4, 0x2 ;  /* 0x000000043e067211 */ /* 0x000fe200078610ff */
[-C--:B------:R-:W-:Y:S01]  /*3dd0*/  FMUL R11, R32, R56.reuse ;  /* 0x00000038200b7220 */ /* 0x080fe20000400000 */
[C---:B------:R-:W-:Y:S01]  /*3de0*/  ISETP.GT.AND P2, PT, R22.reuse, 0x8, PT ;  /* 0x000000081600780c */ /* 0x040fe20003f44270 */
[----:B------:R-:W-:Y:S01]  /*3df0*/  @P1 STG.E desc[UR36][R4.64+0x4], R25 ;  /* 0x0000041904001986 */ /* 0x000fe2000c101924 */
[----:B------:R-:W-:Y:S01]  /*3e00*/  ISETP.GT.AND P1, PT, R22, 0x9, PT ;  /* 0x000000091600780c */ /* 0x000fe20003f24270 */
[----:B------:R-:W-:Y:S01]  /*3e10*/  IMAD.X R7, R7, 0x1, R5, P3 ;  /* 0x0000000107077824 */ /* 0x000fe200018e0605 */
[C---:B------:R-:W-:Y:S01]  /*3e20*/  ISETP.GT.AND P0, PT, R0.reuse, 0x8, P0 ;  /* 0x000000080000780c */ /* 0x040fe20000704270 */
[-C--:B------:R-:W-:Y:S01]  /*3e30*/  FMUL R33, R33, R56.reuse ;  /* 0x0000003821217220 */ /* 0x080fe20000400000 */
[C---:B------:R-:W-:Y:S01]  /*3e40*/  ISETP.GT.AND P4, PT, R0.reuse, 0x8, P4 ;  /* 0x000000080000780c */ /* 0x040fe20002784270 */
[-C--:B------:R-:W-:Y:S01]  /*3e50*/  FMUL R35, R35, R56.reuse ;  /* 0x0000003823237220 */ /* 0x080fe20000400000 */
[----:B------:R-:W-:Y:S01]  /*3e60*/  ISETP.GT.AND P5, PT, R0, RZ, P2 ;  /* 0x000000ff0000720c */ /* 0x000fe200017a4270 */
[-C--:B0-----:R-:W-:Y:S01]  /*3e70*/  FMUL R3, R28, R56.reuse ;  /* 0x000000381c037220 */ /* 0x081fe20000400000 */
[----:B------:R-:W-:Y:S01]  /*3e80*/  ISETP.GT.AND P3, PT, R0, RZ, P1 ;  /* 0x000000ff0000720c */ /* 0x000fe20000f64270 */
[-C--:B------:R-:W-:Y:S01]  /*3e90*/  FMUL R37, R37, R56.reuse ;  /* 0x0000003825257220 */ /* 0x080fe20000400000 */
[----:B------:R-:W-:Y:S01]  /*3ea0*/  F2FP.TF32.F32.PACK_B R9, R9 ;  /* 0x00000009ff09723e */ /* 0x000fe200024050ff */
[-C--:B------:R-:W-:Y:S01]  /*3eb0*/  FMUL R39, R39, R56.reuse ;  /* 0x0000003827277220 */ /* 0x080fe20000400000 */
[----:B------:R-:W-:Y:S01]  /*3ec0*/  F2FP.TF32.F32.PACK_B R27, R27 ;  /* 0x0000001bff1b723e */ /* 0x000fe200024050ff */
[-C--:B------:R-:W-:Y:S01]  /*3ed0*/  FMUL R41, R41, R56.reuse ;  /* 0x0000003829297220 */ /* 0x080fe20000400000 */
[----:B------:R-:W-:Y:S01]  /*3ee0*/  F2FP.TF32.F32.PACK_B R3, R3 ;  /* 0x00000003ff03723e */ /* 0x000fe200024050ff */
[----:B------:R0:W-:Y:S01]  /*3ef0*/  @P0 STG.E desc[UR36][R6.64], R9 ;  /* 0x0000000906000986 */ /* 0x0001e2000c101924 */
[----:B------:R-:W-:Y:S01]  /*3f00*/  F2FP.TF32.F32.PACK_B R29, R29 ;  /* 0x0000001dff1d723e */ /* 0x000fe200024050ff */
[-C--:B------:R-:W-:Y:S01]  /*3f10*/  FMUL R43, R43, R56.reuse ;  /* 0x000000382b2b7220 */ /* 0x080fe20000400000 */
[----:B------:R-:W-:Y:S01]  /*3f20*/  ISETP.GT.AND P0, PT, R22, 0x10, PT ;  /* 0x000000101600780c */ /* 0x000fe20003f04270 */
[----:B------:R-:W-:Y:S01]  /*3f30*/  @P4 STG.E desc[UR36][R6.64+0x4], R27 ;  /* 0x0000041b06004986 */ /* 0x000fe2000c101924 */
[C---:B------:R-:W-:Y:S01]  /*3f40*/  ISETP.GT.AND P2, PT, R0.reuse, 0x8, P2 ;  /* 0x000000080000780c */ /* 0x040fe20001744270 */
[-C--:B------:R-:W-:Y:S01]  /*3f50*/  FMUL R45, R45, R56.reuse ;  /* 0x000000382d2d7220 */ /* 0x080fe20000400000 */
[C---:B------:R-:W-:Y:S01]  /*3f60*/  ISETP.GT.AND P1, PT, R0.reuse, 0x8, P1 ;  /* 0x000000080000780c */ /* 0x040fe20000f24270 */
[----:B------:R1:W-:Y:S01]  /*3f70*/  @P5 STG.E desc[UR36][R4.64+0x20], R3 ;  /* 0x0000200304005986 */ /* 0x0003e2000c101924 */
[----:B------:R-:W-:Y:S01]  /*3f80*/  ISETP.GT.AND P5, PT, R0, RZ, P0 ;  /* 0x000000ff0000720c */ /* 0x000fe200007a4270 */
[-C--:B------:R-:W-:Y:S01]  /*3f90*/  FMUL R47, R47, R56.reuse ;  /* 0x000000382f2f7220 */ /* 0x080fe20000400000 */
[----:B------:R-:W-:Y:S01]  /*3fa0*/  F2FP.TF32.F32.PACK_B R31, R31 ;  /* 0x0000001fff1f723e */ /* 0x000fe200024050ff */
[----:B------:R-:W-:Y:S01]  /*3fb0*/  @P3 STG.E desc[UR36][R4.64+0x24], R29 ;  /* 0x0000241d04003986 */ /* 0x000fe2000c101924 */
[----:B------:R-:W-:Y:S01]  /*3fc0*/  ISETP.GT.AND P3, PT, R22, 0x11, PT ;  /* 0x000000111600780c */ /* 0x000fe20003f64270 */
[-C--:B0-----:R-:W-:Y:S01]  /*3fd0*/  FMUL R9, R30, R56.reuse ;  /* 0x000000381e097220 */ /* 0x081fe20000400000 */
[----:B------:R-:W-:Y:S01]  /*3fe0*/  F2FP.TF32.F32.PACK_B R11, R11 ;  /* 0x0000000bff0b723e */ /* 0x000fe200024050ff */
[-C--:B------:R-:W-:Y:S01]  /*3ff0*/  FMUL R49, R49, R56.reuse ;  /* 0x0000003831317220 */ /* 0x080fe20000400000 */
[----:B------:R-:W-:Y:S01]  /*4000*/  ISETP.GT.AND P4, PT, R0, RZ, P3 ;  /* 0x000000ff0000720c */ /* 0x000fe20001f84270 */
[-C--:B------:R-:W-:Y:S01]  /*4010*/  FMUL R51, R51, R56.reuse ;  /* 0x0000003833337220 */ /* 0x080fe20000400000 */
[----:B------:R-:W-:Y:S01]  /*4020*/  F2FP.TF32.F32.PACK_B R9, R9 ;  /* 0x00000009ff09723e */ /* 0x000fe200024050ff */
[-C--:B-1----:R-:W-:Y:S01]  /*4030*/  FMUL R3, R34, R56.reuse ;  /* 0x0000003822037220 */ /* 0x082fe20000400000 */
[----:B------:R-:W-:Y:S01]  /*4040*/  F2FP.TF32.F32.PACK_B R33, R33 ;  /* 0x00000021ff21723e */ /* 0x000fe200024050ff */
[-C--:B------:R-:W-:Y:S01]  /*4050*/  FMUL R13, R52, R56.reuse ;  /* 0x00000038340d7220 */ /* 0x080fe20000400000 */
[----:B------:R-:W-:Y:S01]  /*4060*/  ISETP.GT.AND P0, PT, R0, 0x8, P0 ;  /* 0x000000080000780c */ /* 0x000fe20000704270 */
[----:B------:R0:W-:Y:S01]  /*4070*/  @P2 STG.E desc[UR36][R6.64+0x20], R9 ;  /* 0x0000200906002986 */ /* 0x0001e2000c101924 */
[C---:B------:R-:W-:Y:S01]  /*4080*/  ISETP.GT.AND P2, PT, R22.reuse, 0x19, PT ;  /* 0x000000191600780c */ /* 0x040fe20003f44270 */
[-C--:B------:R-:W-:Y:S01]  /*4090*/  FMUL R53, R53, R56.reuse ;  /* 0x0000003835357220 */ /* 0x080fe20000400000 */
[----:B------:R-:W-:Y:S01]  /*40a0*/  F2FP.TF32.F32.PACK_B R3, R3 ;  /* 0x00000003ff03723e */ /* 0x000fe200024050ff */
[----:B------:R-:W-:Y:S01]  /*40b0*/  @P1 STG.E desc[UR36][R6.64+0x24], R31 ;  /* 0x0000241f06001986 */ /* 0x000fe2000c101924 */
[----:B------:R-:W-:Y:S01]  /*40c0*/  ISETP.GT.AND P1, PT, R22, 0x18, PT ;  /* 0x000000181600780c */ /* 0x000fe20003f24270 */
[----:B------:R-:W-:Y:S01]  /*40d0*/  FMUL R55, R55, R56 ;  /* 0x0000003837377220 */ /* 0x000fe20000400000 */
[----:B------:R-:W-:Y:S01]  /*40e0*/  F2FP.TF32.F32.PACK_B R35, R35 ;  /* 0x00000023ff23723e */ /* 0x000fe200024050ff */
[----:B------:R1:W-:Y:S01]  /*40f0*/  @P5 STG.E desc[UR36][R4.64+0x40], R11 ;  /* 0x0000400b04005986 */ /* 0x0003e2000c101924 */
[----:B------:R-:W-:-:S02]  /*4100*/  ISETP.GT.AND P5, PT, R0, RZ, P1 ;  /* 0x000000ff0000720c */ /* 0x000fc40000fa4270 */
[----:B------:R-:W-:Y:S01]  /*4110*/  F2FP.TF32.F32.PACK_B R37, R37 ;  /* 0x00000025ff25723e */ /* 0x000fe200024050ff */
[----:B------:R-:W-:Y:S01]  /*4120*/  @P4 STG.E desc[UR36][R4.64+0x44], R33 ;  /* 0x0000442104004986 */ /* 0x000fe2000c101924 */
[----:B------:R-:W-:Y:S01]  /*4130*/  ISETP.GT.AND P4, PT, R0, 0x8, P3 ;  /* 0x000000080000780c */ /* 0x000fe20001f84270 */
[-C--:B0-----:R-:W-:Y:S01]  /*4140*/  FMUL R9, R36, R56.reuse ;  /* 0x0000003824097220 */ /* 0x081fe20000400000 */
[----:B------:R-:W-:Y:S01]  /*4150*/  ISETP.GT.AND P3, PT, R0, RZ, P2 ;  /* 0x000000ff0000720c */ /* 0x000fe20001764270 */
[----:B------:R0:W-:Y:S01]  /*4160*/  @P0 STG.E desc[UR36][R6.64+0x40], R3 ;  /* 0x0000400306000986 */ /* 0x0001e2000c101924 */
[----:B------:R-:W-:Y:S02]  /*4170*/  ISETP.GT.AND P0, PT, R22, 0x20, PT ;  /* 0x000000201600780c */ /* 0x000fe40003f04270 */
[----:B------:R-:W-:Y:S01]  /*4180*/  F2FP.TF32.F32.PACK_B R9, R9 ;  /* 0x00000009ff09723e */ /* 0x000fe200024050ff */
[----:B-1----:R-:W-:Y:S01]  /*4190*/  FMUL R11, R40, R56 ;  /* 0x00000038280b7220 */ /* 0x002fe20000400000 */
[----:B------:R-:W-:-:S02]  /*41a0*/  ISETP.GT.AND P1, PT, R0, 0x8, P1 ;  /* 0x000000080000780c */ /* 0x000fc40000f24270 */
[----:B------:R-:W-:Y:S02]  /*41b0*/  F2FP.TF32.F32.PACK_B R39, R39 ;  /* 0x00000027ff27723e */ /* 0x000fe400024050ff */
[----:B------:R-:W-:Y:S01]  /*41c0*/  F2FP.TF32.F32.PACK_B R11, R11 ;  /* 0x0000000bff0b723e */ /* 0x000fe200024050ff */
[----:B------:R-:W-:Y:S01]  /*41d0*/  @P4 STG.E desc[UR36][R6.64+0x44], R35 ;  /* 0x0000442306004986 */ /* 0x000fe2000c101924 */
[----:B------:R-:W-:Y:S01]  /*41e0*/  ISETP.GT.AND P4, PT, R0, 0x8, P2 ;  /* 0x000000080000780c */ /* 0x000fe20001784270 */
[----:B0-----:R-:W-:Y:S01]  /*41f0*/  FMUL R3, R38, R56 ;  /* 0x0000003826037220 */ /* 0x001fe20000400000 */
[----:B------:R-:W-:Y:S01]  /*4200*/  ISETP.GT.AND P2, PT, R22, 0x21, PT ;  /* 0x000000211600780c */ /* 0x000fe20003f44270 */
[----:B------:R0:W-:Y:S01]  /*4210*/  @P5 STG.E desc[UR36][R4.64+0x60], R9 ;  /* 0x0000600904005986 */ /* 0x0001e2000c101924 */
[C---:B------:R-:W-:Y:S02]  /*4220*/  ISETP.GT.AND P5, PT, R0.reuse, RZ, P0 ;  /* 0x000000ff0000720c */ /* 0x040fe400007a4270 */
[----:B------:R-:W-:Y:S01]  /*4230*/  F2FP.TF32.F32.PACK_B R3, R3 ;  /* 0x00000003ff03723e */ /* 0x000fe200024050ff */
[----:B------:R-:W-:Y:S01]  /*4240*/  @P3 STG.E desc[UR36][R4.64+0x64], R37 ;  /* 0x0000642504003986 */ /* 0x000fe2000c101924 */
[----:B------:R-:W-:-:S02]  /*4250*/  ISETP.GT.AND P3, PT, R0, RZ, P2 ;  /* 0x000000ff0000720c */ /* 0x000fc40001764270 */
[----:B------:R-:W-:Y:S01]  /*4260*/  F2FP.TF32.F32.PACK_B R41, R41 ;  /* 0x00000029ff29723e */ /* 0x000fe200024050ff */
[----:B------:R1:W-:Y:S01]  /*4270*/  @P1 STG.E desc[UR36][R6.64+0x60], R3 ;  /* 0x0000600306001986 */ /* 0x0003e2000c101924 */
[----:B------:R-:W-:Y:S02]  /*4280*/  ISETP.GT.AND P0, PT, R0, 0x8, P0 ;  /* 0x000000080000780c */ /* 0x000fe40000704270 */
[----:B------:R-:W-:Y:S01]  /*4290*/  F2FP.TF32.F32.PACK_B R43, R43 ;  /* 0x0000002bff2b723e */ /* 0x000fe200024050ff */
[----:B------:R-:W-:Y:S01]  /*42a0*/  @P4 STG.E desc[UR36][R6.64+0x64], R39 ;  /* 0x0000642706004986 */ /* 0x000fe2000c101924 */
[----:B------:R-:W-:Y:S01]  /*42b0*/  ISETP.GT.AND P4, PT, R22, 0x28, PT ;  /* 0x000000281600780c */ /* 0x000fe20003f84270 */
[----:B0-----:R-:W-:Y:S01]  /*42c0*/  FMUL R9, R44, R56 ;  /* 0x000000382c097220 */ /* 0x001fe20000400000 */
[----:B------:R-:W-:Y:S01]  /*42d0*/  F2FP.TF32.F32.PACK_B R45, R45 ;  /* 0x0000002dff2d723e */ /* 0x000fe200024050ff */
[----:B------:R0:W-:Y:S01]  /*42e0*/  @P5 STG.E desc[UR36][R4.64+0x80], R11 ;  /* 0x0000800b04005986 */ /* 0x0001e2000c101924 */
[----:B------:R-:W-:-:S02]  /*42f0*/  ISETP.GT.AND P5, PT, R22, 0x29, PT ;  /* 0x000000291600780c */ /* 0x000fc40003fa4270 */
[----:B------:R-:W-:Y:S01]  /*4300*/  F2FP.TF32.F32.PACK_B R9, R9 ;  /* 0x00000009ff09723e */ /* 0x000fe200024050ff */
[----:B------:R-:W-:Y:S01]  /*4310*/  @P3 STG.E desc[UR36][R4.64+0x84], R41 ;  /* 0x0000842904003986 */ /* 0x000fe2000c101924 */
[----:B------:R-:W-:Y:S01]  /*4320*/  ISETP.GT.AND P3, PT, R0, 0x8, P2 ;  /* 0x000000080000780c */ /* 0x000fe20001764270 */
[-C--:B-1----:R-:W-:Y:S01]  /*4330*/  FMUL R3, R42, R56.reuse ;  /* 0x000000382a037220 */ /* 0x082fe20000400000 */
[C---:B------:R-:W-:Y:S02]  /*4340*/  ISETP.GT.AND P2, PT, R0.reuse, RZ, P4 ;  /* 0x000000ff0000720c */ /* 0x040fe40002744270 */
[C---:B------:R-:W-:Y:S02]  /*4350*/  ISETP.GT.AND P1, PT, R0.reuse, RZ, P5 ;  /* 0x000000ff0000720c */ /* 0x040fe40002f24270 */
[----:B------:R-:W-:Y:S01]  /*4360*/  ISETP.GT.AND P4, PT, R0, 0x8, P4 ;  /* 0x000000080000780c */ /* 0x000fe20002784270 */
[----:B0-----:R-:W-:Y:S01]  /*4370*/  FMUL R11, R46, R56 ;  /* 0x000000382e0b7220 */ /* 0x001fe20000400000 */
[----:B------:R-:W-:-:S02]  /*4380*/  ISETP.GT.AND P5, PT, R0, 0x8, P5 ;  /* 0x000000080000780c */ /* 0x000fc40002fa4270 */
[----:B------:R-:W-:Y:S02]  /*4390*/  F2FP.TF32.F32.PACK_B R3, R3 ;  /* 0x00000003ff03723e */ /* 0x000fe400024050ff */
[----:B------:R-:W-:Y:S02]  /*43a0*/  F2FP.TF32.F32.PACK_B R11, R11 ;  /* 0x0000000bff0b723e */ /* 0x000fe400024050ff */
[----:B------:R-:W-:Y:S01]  /*43b0*/  F2FP.TF32.F32.PACK_B R47, R47 ;  /* 0x0000002fff2f723e */ /* 0x000fe200024050ff */
[----:B------:R0:W-:Y:S01]  /*43c0*/  @P0 STG.E desc[UR36][R6.64+0x80], R3 ;  /* 0x0000800306000986 */ /* 0x0001e2000c101924 */
[----:B------:R-:W-:Y:S02]  /*43d0*/  F2FP.TF32.F32.PACK_B R49, R49 ;  /* 0x00000031ff31723e */ /* 0x000fe400024050ff */
[C---:B------:R-:W-:Y:S01]  /*43e0*/  ISETP.GT.AND P0, PT, R22.reuse, 0x39, PT ;  /* 0x000000391600780c */ /* 0x040fe20003f04270 */
[----:B------:R-:W-:Y:S01]  /*43f0*/  @P3 STG.E desc[UR36][R6.64+0x84], R43 ;  /* 0x0000842b06003986 */ /* 0x000fe2000c101924 */
[----:B------:R-:W-:-:S02]  /*4400*/  ISETP.GT.AND P3, PT, R22, 0x30, PT ;  /* 0x000000301600780c */ /* 0x000fc40003f64270 */
[----:B------:R-:W-:Y:S01]  /*4410*/  F2FP.TF32.F32.PACK_B R51, R51 ;  /* 0x00000033ff33723e */ /* 0x000fe200024050ff */
[----:B------:R1:W-:Y:S01]  /*4420*/  @P2 STG.E desc[UR36][R4.64+0xa0], R9 ;  /* 0x0000a00904002986 */ /* 0x0003e2000c101924 */
[----:B------:R-:W-:Y:S02]  /*4430*/  ISETP.GT.AND P2, PT, R22, 0x31, PT ;  /* 0x000000311600780c */ /* 0x000fe40003f44270 */
[----:B------:R-:W-:Y:S01]  /*4440*/  F2FP.TF32.F32.PACK_B R13, R13 ;  /* 0x0000000dff0d723e */ /* 0x000fe200024050ff */
[----:B------:R-:W-:Y:S01]  /*4450*/  @P1 STG.E desc[UR36][R4.64+0xa4], R45 ;  /* 0x0000a42d04001986 */ /* 0x000fe2000c101924 */
[----:B0-----:R-:W-:Y:S01]  /*4460*/  FMUL R3, R48, R56 ;  /* 0x0000003830037220 */ /* 0x001fe20000400000 */
[----:B------:R-:W-:Y:S02]  /*4470*/  ISETP.GT.AND P1, PT, R22, 0x38, PT ;  /* 0x000000381600780c */ /* 0x000fe40003f24270 */
[----:B------:R0:W-:Y:S01]  /*4480*/  @P4 STG.E desc[UR36][R6.64+0xa0], R11 ;  /* 0x0000a00b06004986 */ /* 0x0001e2000c101924 */
[----:B------:R-:W-:-:S02]  /*4490*/  ISETP.GT.AND P4, PT, R0, RZ, P3 ;  /* 0x000000ff0000720c */ /* 0x000fc40001f84270 */
[----:B------:R-:W-:Y:S01]  /*44a0*/  F2FP.TF32.F32.PACK_B R3, R3 ;  /* 0x00000003ff03723e */ /* 0x000fe200024050ff */
[----:B------:R-:W-:Y:S01]  /*44b0*/  @P5 STG.E desc[UR36][R6.64+0xa4], R47 ;  /* 0x0000a42f06005986 */ /* 0x000fe2000c101924 */
[----:B------:R-:W-:Y:S01]  /*44c0*/  ISETP.GT.AND P5, PT, R0, RZ, P2 ;  /* 0x000000ff0000720c */ /* 0x000fe200017a4270 */
[-C--:B-1----:R-:W-:Y:S01]  /*44d0*/  FMUL R9, R50, R56.reuse ;  /* 0x0000003832097220 */ /* 0x082fe20000400000 */
[C---:B------:R-:W-:Y:S02]  /*44e0*/  ISETP.GT.AND P3, PT, R0.reuse, 0x8, P3 ;  /* 0x000000080000780c */ /* 0x040fe40001f64270 */
[----:B------:R-:W-:Y:S02]  /*44f0*/  ISETP.GT.AND P2, PT, R0, 0x8, P2 ;  /* 0x000000080000780c */ /* 0x000fe40001744270 */
[----:B------:R-:W-:Y:S01]  /*4500*/  F2FP.TF32.F32.PACK_B R9, R9 ;  /* 0x00000009ff09723e */ /* 0x000fe200024050ff */
[----:B0-----:R-:W-:Y:S01]  /*4510*/  FMUL R11, R54, R56 ;  /* 0x00000038360b7220 */ /* 0x001fe20000400000 */
[----:B------:R-:W-:Y:S01]  /*4520*/  F2FP.TF32.F32.PACK_B R53, R53 ;  /* 0x00000035ff35723e */ /* 0x000fe200024050ff */
[----:B------:R-:W-:Y:S01]  /*4530*/  @P4 STG.E desc[UR36][R4.64+0xc0], R3 ;  /* 0x0000c00304004986 */ /* 0x000fe2000c101924 */
[----:B------:R-:W-:-:S02]  /*4540*/  ISETP.GT.AND P4, PT, R0, RZ, P1 ;  /* 0x000000ff0000720c */ /* 0x000fc40000f84270 */
[C---:B------:R-:W-:Y:S01]  /*4550*/  ISETP.GT.AND P1, PT, R0.reuse, 0x8, P1 ;  /* 0x000000080000780c */ /* 0x040fe20000f24270 */
[----:B------:R-:W-:Y:S01]  /*4560*/  @P5 STG.E desc[UR36][R4.64+0xc4], R49 ;  /* 0x0000c43104005986 */ /* 0x000fe2000c101924 */
[C---:B------:R-:W-:Y:S02]  /*4570*/  ISETP.GT.AND P5, PT, R0.reuse, RZ, P0 ;  /* 0x000000ff0000720c */ /* 0x040fe400007a4270 */
[----:B------:R-:W-:Y:S01]  /*4580*/  ISETP.GT.AND P0, PT, R0, 0x8, P0 ;  /* 0x000000080000780c */ /* 0x000fe20000704270 */
[----:B------:R-:W-:Y:S01]  /*4590*/  @P3 STG.E desc[UR36][R6.64+0xc0], R9 ;  /* 0x0000c00906003986 */ /* 0x000fe2000c101924 */
[----:B------:R-:W-:Y:S02]  /*45a0*/  F2FP.TF32.F32.PACK_B R11, R11 ;  /* 0x0000000bff0b723e */ /* 0x000fe400024050ff */
[----:B------:R-:W-:Y:S01]  /*45b0*/  F2FP.TF32.F32.PACK_B R55, R55 ;  /* 0x00000037ff37723e */ /* 0x000fe200024050ff */
[----:B------:R-:W-:Y:S04]  /*45c0*/  @P2 STG.E desc[UR36][R6.64+0xc4], R51 ;  /* 0x0000c43306002986 */ /* 0x000fe8000c101924 */
[----:B------:R-:W-:Y:S04]  /*45d0*/  @P4 STG.E desc[UR36][R4.64+0xe0], R13 ;  /* 0x0000e00d04004986 */ /* 0x000fe8000c101924 */
[----:B------:R0:W-:Y:S02]  /*45e0*/  @P5 STG.E desc[UR36][R4.64+0xe4], R53 ;  /* 0x0000e43504005986 */ /* 0x0001e4000c101924 */
[----:B0-----:R-:W-:-:S02]  /*45f0*/  @P1 IMAD.MOV.U32 R4, RZ, RZ, R6 ;  /* 0x000000ffff041224 */ /* 0x001fc400078e0006 */
[----:B------:R-:W-:-:S05]  /*4600*/  @P1 IMAD.MOV.U32 R5, RZ, RZ, R7 ;  /* 0x000000ffff051224 */ /* 0x000fca00078e0007 */
[----:B------:R0:W-:Y:S04]  /*4610*/  @P1 STG.E desc[UR36][R4.64+0xe0], R11 ;  /* 0x0000e00b04001986 */ /* 0x0001e8000c101924 */
[----:B------:R0:W-:Y:S02]  /*4620*/  @P0 STG.E desc[UR36][R6.64+0xe4], R55 ;  /* 0x0000e43706000986 */ /* 0x0001e4000c101924 */
.L_x_94:
[----:B------:R-:W-:Y:S05]  /*4630*/  BSYNC B0 ;  /* 0x0000000000007941 */ /* 0x000fea0003800000 */
.L_x_32:
[----:B0-----:R-:W3:Y:S01]  /*4640*/  LDL.64 R4, [R1] ;  /* 0x0000000001047983 */ /* 0x001ee20000100a00 */
[----:B------:R-:W-:Y:S01]  /*4650*/  ULDC.64 UR4, c[0x0][0x650] ;  /* 0x0001940000047ab9 */ /* 0x000fe20000000a00 */
[----:B------:R-:W-:Y:S02]  /*4660*/  IMAD.U32 R0, RZ, RZ, UR44 ;  /* 0x0000002cff007e24 */ /* 0x000fe4000f8e00ff */
[----:B------:R-:W-:Y:S02]  /*4670*/  IMAD.MOV.U32 R22, RZ, RZ, -0x1 ;  /* 0xffffffffff167424 */ /* 0x000fe400078e00ff */
[----:B------:R0:W-:Y:S01]  /*4680*/  SYNCS.ARRIVE.TRANS64.A1T0 RZ, [R0+UR48], RZ ;  /* 0x000000ff00ff79a7 */ /* 0x0001e20008100030 */
[----:B-----5:R-:W-:Y:S02]  /*4690*/  IMAD.MOV.U32 R18, RZ, RZ, -0x1 ;  /* 0xffffffffff127424 */ /* 0x020fe400078e00ff */
[----:B--2---:R-:W-:Y:S01]  /*46a0*/  IMAD.MOV.U32 R19, RZ, RZ, -0x1 ;  /* 0xffffffffff137424 */ /* 0x004fe200078e00ff */
[----:B0-----:R-:W-:-:S02]  /*46b0*/  PRMT R0, RZ, 0x7610, R0 ;  /* 0x00007610ff007816 */ /* 0x001fc40000000000 */
[----:B---3--:R-:W-:-:S05]  /*46c0*/  LEA R16, P0, R4, R16, 0x1 ;  /* 0x0000001004107211 */ /* 0x008fca00078008ff */
[----:B------:R-:W-:Y:S01]  /*46d0*/  IMAD.X R17, R66, 0x1, R17, P0 ;  /* 0x0000000142117824 */ /* 0x000fe200000e0611 */
[----:B------:R-:W-:-:S04]  /*46e0*/  ISETP.GE.U32.AND P0, PT, R16, UR4, PT ;  /* 0x0000000410007c0c */ /* 0x000fc8000bf06070 */
[----:B------:R-:W-:-:S13]  /*46f0*/  ISETP.GE.U32.AND.EX P0, PT, R17, UR5, PT, P0 ;  /* 0x0000000511007c0c */ /* 0x000fda000bf06100 */
[----:B------:R-:W-:Y:S05]  /*4700*/  @P0 BRA `(.L_x_95) ;  /* 0x00000004004c0947 */ /* 0x000fea0003800000 */
[----:B----4-:R-:W0:Y:S01]  /*4710*/  LDC.64 R10, c[0x0][0x628] ;  /* 0x00018a00ff0a7b82 */ /* 0x010e220000000a00 */
[----:B------:R-:W2:Y:S01]  /*4720*/  S2R R12, SR_CTAID.X ;  /* 0x00000000000c7919 */ /* 0x000ea20000002500 */
[----:B-1----:R-:W-:Y:S02]  /*4730*/  IMAD.MOV.U32 R8, RZ, RZ, R16 ;  /* 0x000000ffff087224 */ /* 0x002fe400078e0010 */
[----:B------:R-:W-:Y:S01]  /*4740*/  IMAD.MOV.U32 R9, RZ, RZ, R17 ;  /* 0x000000ffff097224 */ /* 0x000fe200078e0011 */
[----:B------:R-:W1:Y:S03]  /*4750*/  S2R R18, SR_CTAID.Y ;  /* 0x0000000000127919 */ /* 0x000e660000002600 */
[----:B------:R-:W3:Y:S08]  /*4760*/  LDC R0, c[0x0][0x630] ;  /* 0x00018c00ff007b82 */ /* 0x000ef00000000800 */
[----:B------:R-:W4:Y:S01]  /*4770*/  LDC.64 R14, c[0x0][0x620] ;  /* 0x00018800ff0e7b82 */ /* 0x000f220000000a00 */
[----:B0-----:R-:W-:-:S04]  /*4780*/  ISETP.NE.U32.AND P0, PT, R10, RZ, PT ;  /* 0x000000ff0a00720c */ /* 0x001fc80003f05070 */
[----:B------:R-:W-:-:S13]  /*4790*/  ISETP.NE.AND.EX P0, PT, R11, RZ, PT, P0 ;  /* 0x000000ff0b00720c */ /* 0x000fda0003f05300 */
[----:B-1234-:R-:W-:Y:S05]  /*47a0*/  @!P0 BRA `(.L_x_96) ;  /* 0x0000000000288947 */ /* 0x01efea0003800000 */
[----:B------:R-:W0:Y:S02]  /*47b0*/  LDC R3, c[0x0][0x634] ;  /* 0x00018d00ff037b82 */ /* 0x000e240000000800 */
[----:B0-----:R-:W-:-:S05]  /*47c0*/  IADD3 R3, P0, R16, R3, RZ ;  /* 0x0000000310037210 */ /* 0x001fca0007f1e0ff */
        /* <DEDUP_REMOVED lines=8> */
.L_x_96:
[-CC-:B------:R-:W-:Y:S01]  /*4850*/  SHF.R.U64 R19, R8, R0.reuse, R9.reuse ;  /* 0x0000000008137219 */ /* 0x180fe20000001209 */
[----:B------:R-:W0:Y:S01]  /*4860*/  LDC.64 R24, c[0x0][0x640] ;  /* 0x00019000ff187b82 */ /* 0x000e220000000a00 */
[----:B------:R-:W-:Y:S01]  /*4870*/  SHF.R.U32.HI R0, RZ, R0, R9 ;  /* 0x00000000ff007219 */ /* 0x000fe20000011609 */
[----:B------:R-:W-:Y:S01]  /*4880*/  ULDC UR4, c[0x0][0x150] ;  /* 0x0000540000047ab9 */ /* 0x000fe20000000800 */
[----:B------:R-:W-:Y:S02]  /*4890*/  IADD3 R3, P0, RZ, -R19, RZ ;  /* 0x80000013ff037210 */ /* 0x000fe40007f1e0ff */
[----:B------:R-:W-:-:S03]  /*48a0*/  I2FP.F32.U32 R7, R12 ;  /* 0x0000000c00077245 */ /* 0x000fc60000201000 */
[----:B------:R-:W1:Y:S01]  /*48b0*/  LDC R6, c[0x0][0x618] ;  /* 0x00018600ff067b82 */ /* 0x000e620000000800 */
[----:B------:R-:W-:Y:S02]  /*48c0*/  IMAD.X R5, RZ, RZ, ~R0, P0 ;  /* 0x000000ffff057224 */ /* 0x000fe400000e0e00 */
[----:B------:R-:W-:Y:S01]  /*48d0*/  FMUL R7, R7, UR4 ;  /* 0x0000000407077c20 */ /* 0x000fe20008400000 */
[----:B------:R-:W-:Y:S01]  /*48e0*/  ULDC UR4, c[0x0][0x154] ;  /* 0x0000550000047ab9 */ /* 0x000fe20000000800 */
[-C--:B------:R-:W-:Y:S02]  /*48f0*/  IMAD R0, R5, R14.reuse, RZ ;  /* 0x0000000e05007224 */ /* 0x080fe400078e02ff */
[C---:B------:R-:W-:Y:S01]  /*4900*/  IMAD.WIDE.U32 R4, R3.reuse, R14, R16 ;  /* 0x0000000e03047225 */ /* 0x040fe200078e0010 */
[----:B------:R-:W2:Y:S01]  /*4910*/  LDC R8, c[0x0][0x608] ;  /* 0x00018200ff087b82 */ /* 0x000ea20000000800 */
[----:B------:R-:W3:Y:S02]  /*4920*/  F2I.U32.TRUNC.NTZ R7, R7 ;  /* 0x0000000700077305 */ /* 0x000ee4000020f000 */
[----:B------:R-:W-:Y:S01]  /*4930*/  IMAD R3, R3, R15, R0 ;  /* 0x0000000f03037224 */ /* 0x000fe200078e0200 */
[----:B------:R-:W-:-:S03]  /*4940*/  I2FP.F32.U32 R0, R18 ;  /* 0x0000001200007245 */ /* 0x000fc60000201000 */
[----:B------:R-:W-:Y:S01]  /*4950*/  IMAD.IADD R3, R5, 0x1, R3 ;  /* 0x0000000105037824 */ /* 0x000fe200078e0203 */
[----:B------:R-:W4:Y:S01]  /*4960*/  LDC R11, c[0x0][0x658] ;  /* 0x00019600ff0b7b82 */ /* 0x000f220000000800 */
[----:B0-----:R-:W-:-:S04]  /*4970*/  ISETP.NE.U32.AND P0, PT, R24, RZ, PT ;  /* 0x000000ff1800720c */ /* 0x001fc80003f05070 */
[----:B------:R-:W-:-:S03]  /*4980*/  ISETP.NE.AND.EX P0, PT, R25, RZ, PT, P0 ;  /* 0x000000ff1900720c */ /* 0x000fc60003f05300 */
[----:B------:R-:W0:Y:S01]  /*4990*/  LDC R9, c[0x0][0x144] ;  /* 0x00005100ff097b82 */ /* 0x000e220000000800 */
[-C--:B-1----:R-:W-:Y:S01]  /*49a0*/  SHF.R.U64 R10, R4, R6.reuse, R3 ;  /* 0x00000006040a7219 */ /* 0x082fe20000001203 */
[----:B---3--:R-:W-:Y:S01]  /*49b0*/  IMAD.MOV R7, RZ, RZ, -R7 ;  /* 0x000000ffff077224 */ /* 0x008fe200078e0a07 */
[----:B------:R-:W-:Y:S01]  /*49c0*/  SHF.R.U32.HI R3, RZ, R6, R3 ;  /* 0x00000006ff037219 */ /* 0x000fe20000011603 */
[----:B------:R-:W-:-:S04]  /*49d0*/  FMUL R6, R0, UR4 ;  /* 0x0000000400067c20 */ /* 0x000fc80008400000 */
[----:B------:R-:W1:Y:S01]  /*49e0*/  LDC R21, c[0x0][0x148] ;  /* 0x00005200ff157b82 */ /* 0x000e620000000800 */
[----:B------:R3:W0:Y:S01]  /*49f0*/  F2I.U32.TRUNC.NTZ R14, R6 ;  /* 0x00000006000e7305 */ /* 0x000622000020f000 */
[-CC-:B--2---:R-:W-:Y:S02]  /*4a00*/  SHF.R.U64 R13, R10, R8.reuse, R3.reuse ;  /* 0x000000080a0d7219 */ /* 0x184fe40000001203 */
[----:B------:R-:W-:-:S04]  /*4a10*/  SHF.R.U32.HI R0, RZ, R8, R3 ;  /* 0x00000008ff007219 */ /* 0x000fc80000011603 */
[----:B------:R-:W2:Y:S01]  /*4a20*/  LDC R20, c[0x0][0x648] ;  /* 0x00019200ff147b82 */ /* 0x000ea20000000800 */
[-CC-:B----4-:R-:W-:Y:S02]  /*4a30*/  SHF.R.U64 R15, R13, R11.reuse, R0.reuse ;  /* 0x0000000b0d0f7219 */ /* 0x190fe40000001200 */
[----:B------:R-:W-:-:S03]  /*4a40*/  SHF.R.U32.HI R5, RZ, R11, R0 ;  /* 0x0000000bff057219 */ /* 0x000fc60000011600 */
[----:B------:R-:W-:Y:S02]  /*4a50*/  IMAD.MOV.U32 R4, RZ, RZ, R15 ;  /* 0x000000ffff047224 */ /* 0x000fe400078e000f */
[----:B------:R-:W4:Y:S01]  /*4a60*/  LDC R26, c[0x0][0x638] ;  /* 0x00018e00ff1a7b82 */ /* 0x000f220000000800 */
[----:B0-----:R-:W-:-:S07]  /*4a70*/  IMAD R22, R9, R7, R12 ;  /* 0x0000000709167224 */ /* 0x001fce00078e020c */
[----:B------:R-:W0:Y:S08]  /*4a80*/  LDC R27, c[0x0][0x610] ;  /* 0x00018400ff1b7b82 */ /* 0x000e300000000800 */
[----:B------:R-:W0:Y:S01]  /*4a90*/  LDC R28, c[0x0][0x600] ;  /* 0x00018000ff1c7b82 */ /* 0x000e220000000800 */
[----:B-123--:R-:W-:Y:S05]  /*4aa0*/  @!P0 BRA `(.L_x_97) ;  /* 0x0000000000288947 */ /* 0x00efea0003800000 */
[----:B------:R-:W1:Y:S02]  /*4ab0*/  LDC R0, c[0x0][0x64c] ;  /* 0x00019300ff007b82 */ /* 0x000e640000000800 */
[----:B-1----:R-:W-:-:S05]  /*4ac0*/  IADD3 R3, P0, R15, R0, RZ ;  /* 0x000000000f037210 */ /* 0x002fca0007f1e0ff */
        /* <DEDUP_REMOVED lines=8> */
.L_x_97:
[----:B------:R-:W-:Y:S01]  /*4b50*/  ISETP.NE.AND P0, PT, R2, 0x1, PT ;  /* 0x000000010200780c */ /* 0x000fe20003f05270 */
[----:B------:R-:W-:Y:S01]  /*4b60*/  IMAD.MOV R14, RZ, RZ, -R14 ;  /* 0x000000ffff0e7224 */ /* 0x000fe200078e0a0e */
[----:B------:R-:W-:Y:S02]  /*4b70*/  SHF.R.U64 R0, R4, R20, R5 ;  /* 0x0000001404007219 */ /* 0x000fe40000001205 */
[----:B------:R-:W-:Y:S02]  /*4b80*/  LOP3.LUT R3, R13, R68, RZ, 0xc0, !PT ;  /* 0x000000440d037212 */ /* 0x000fe400078ec0ff */
[----:B------:R-:W-:Y:S01]  /*4b90*/  LOP3.LUT R5, R10, R67, RZ, 0xc0, !PT ;  /* 0x000000430a057212 */ /* 0x000fe200078ec0ff */
[----:B------:R-:W-:Y:S02]  /*4ba0*/  IMAD.MOV R4, RZ, RZ, -R0 ;  /* 0x000000ffff047224 */ /* 0x000fe400078e0a00 */
[----:B------:R-:W-:Y:S02]  /*4bb0*/  IMAD R3, R64, R0, R3 ;  /* 0x0000000040037224 */ /* 0x000fe400078e0203 */
[----:B----4-:R-:W-:-:S02]  /*4bc0*/  IMAD R0, R4, R26, R15 ;  /* 0x0000001a04007224 */ /* 0x010fc400078e020f */
[----:B------:R-:W-:Y:S02]  /*4bd0*/  @P0 IMAD R22, R21, R14, R18 ;  /* 0x0000000e15160224 */ /* 0x000fe400078e0212 */
[----:B------:R-:W-:Y:S02]  /*4be0*/  IMAD.MOV.U32 R4, RZ, RZ, 0x1 ;  /* 0x00000001ff047424 */ /* 0x000fe400078e00ff */
[----:B0-----:R-:W-:Y:S02]  /*4bf0*/  IMAD R22, R3, R27, R22 ;  /* 0x0000001b03167224 */ /* 0x001fe400078e0216 */
[----:B------:R-:W-:Y:S01]  /*4c00*/  IMAD R3, R0, R28, R5 ;  /* 0x0000001c00037224 */ /* 0x000fe200078e0205 */
[----:B------:R-:W-:-:S04]  /*4c10*/  PRMT R0, R4, 0x7610, R0 ;  /* 0x0000761004007816 */ /* 0x000fc80000000000 */
[----:B------:R-:W-:Y:S02]  /*4c20*/  SEL R18, R3, R22, !P0 ;  /* 0x0000001603127207 */ /* 0x000fe40004000000 */
[----:B------:R-:W-:-:S07]  /*4c30*/  SEL R22, R22, R3, !P0 ;  /* 0x0000000316167207 */ /* 0x000fce0004000000 */
.L_x_95:
[----:B------:R-:W-:Y:S01]  /*4c40*/  LOP3.LUT P0, RZ, R0, 0xff, RZ, 0xc0, !PT ;  /* 0x000000ff00ff7812 */ /* 0x000fe2000780c0ff */
[----:B------:R-:W-:Y:S01]  /*4c50*/  UIMAD.WIDE.U32 UR4, UR38, -0x33333333, URZ ;  /* 0xcccccccd260478a5 */ /* 0x000fe2000f8e003f */
[----:B------:R-:W-:-:S03]  /*4c60*/  LOP3.LUT R73, R73, 0x1, RZ, 0x3c, !PT ;  /* 0x0000000149497812 */ /* 0x000fc600078e3cff */
[----:B------:R-:W-:-:S04]  /*4c70*/  USHF.R.U32.HI UR4, URZ, 0x2, UR5 ;  /* 0x000000023f047899 */ /* 0x000fc80008011605 */
[----:B------:R-:W-:-:S04]  /*4c80*/  UIMAD UR38, UR4, -0x5, UR38 ;  /* 0xfffffffb042678a4 */ /* 0x000fc8000f8e0226 */
[----:B------:R-:W-:Y:S08]  /*4c90*/  @P0 BRA `(.L_x_98) ;  /* 0xffffffc800480947 */ /* 0x000ff0000383ffff */
[----:B------:R-:W-:Y:S05]  /*4ca0*/  EXIT ;  /* 0x000000000000794d */ /* 0x000fea0003800000 */
.L_x_13:
[----:B------:R-:W-:-:S08]  /*4cb0*/  ISETP.NE.AND P0, PT, R14, RZ, PT ;  /* 0x000000ff0e00720c */ /* 0x000fd00003f05270 */
[----:B0-----:R-:W0:-:S00]  /*4cc0*/  USETMAXREG.DEALLOC.CTAPOOL 0x28 ;  /* 0x00000028000079c8 */ /* 0x001e0000080e0500 */
[----:B------:R-:W-:Y:S05]  /*4cd0*/  @P0 EXIT ;  /* 0x000000000000094d */ /* 0x000fea0003800000 */
[----:B0-----:R-:W-:Y:S01]  /*4ce0*/  LOP3.LUT P0, RZ, R3, 0xff, RZ, 0xc0, !PT ;  /* 0x000000ff03ff7812 */ /* 0x001fe2000780c0ff */
[----:B------:R-:W-:Y:S02]  /*4cf0*/  IMAD.MOV.U32 R3, RZ, RZ, 0x1 ;  /* 0x00000001ff037424 */ /* 0x000fe400078e00ff */
[----:B------:R-:W-:-:S10]  /*4d00*/  IMAD.MOV.U32 R8, RZ, RZ, RZ ;  /* 0x000000ffff087224 */ /* 0x000fd400078e00ff */
[----:B------:R-:W-:Y:S05]  /*4d10*/  @!P0 BRA `(.L_x_99) ;  /* 0x0000000c00348947 */ /* 0x000fea0003800000 */
[----:B------:R-:W-:Y:S01]  /*4d20*/  LOP3.LUT P0, RZ, R4, 0x1f, RZ, 0xc0, !PT ;  /* 0x0000001f04ff7812 */ /* 0x000fe2000780c0ff */
[----:B------:R-:W-:Y:S01]  /*4d30*/  ULDC UR5, c[0x0][0x658] ;  /* 0x0001960000057ab9 */ /* 0x000fe20000000800 */
[----:B------:R-:W-:Y:S01]  /*4d40*/  UMOV UR6, 0xffffffff ;  /* 0xffffffff00067882 */ /* 0x000fe20000000000 */
[----:B------:R-:W-:Y:S01]  /*4d50*/  BSSY B0, `(.L_x_99) ;  /* 0x00000c9000007945 */ /* 0x000fe20003800000 */
[----:B------:R-:W-:Y:S01]  /*4d60*/  USHF.L.U32 UR6, UR6, UR5, URZ ;  /* 0x0000000506067299 */ /* 0x000fe2000800063f */
[C---:B------:R-:W-:Y:S01]  /*4d70*/  ISETP.NE.AND P2, PT, R5.reuse, RZ, PT ;  /* 0x000000ff0500720c */ /* 0x040fe20003f45270 */
[----:B------:R-:W-:Y:S01]  /*4d80*/  UMOV UR7, 0x1 ;  /* 0x0000000100077882 */ /* 0x000fe20000000000 */
[----:B------:R-:W-:Y:S01]  /*4d90*/  ISETP.NE.OR P0, PT, R5, RZ, !P0 ;  /* 0x000000ff0500720c */ /* 0x000fe20004705670 */
[----:B------:R-:W-:Y:S01]  /*4da0*/  IMAD.MOV.U32 R10, RZ, RZ, 0x1 ;  /* 0x00000001ff0a7424 */ /* 0x000fe200078e00ff */
[----:B------:R-:W-:Y:S01]  /*4db0*/  LOP3.LUT R9, R23, 0x2, RZ, 0xfc, !PT ;  /* 0x0000000217097812 */ /* 0x000fe200078efcff */
[----:B------:R-:W-:Y:S01]  /*4dc0*/  IMAD.MOV.U32 R3, RZ, RZ, 0x1 ;  /* 0x00000001ff037424 */ /* 0x000fe200078e00ff */
[----:B------:R-:W-:Y:S01]  /*4dd0*/  ULDC UR4, c[0x0][0x600] ;  /* 0x0001800000047ab9 */ /* 0x000fe20000000800 */
[----:B------:R-:W-:Y:S01]  /*4de0*/  IMAD.MOV.U32 R8, RZ, RZ, RZ ;  /* 0x000000ffff087224 */ /* 0x000fe200078e00ff */
[----:B------:R-:W-:-:S02]  /*4df0*/  USHF.L.U32 UR13, UR7, UR5, URZ ;  /* 0x00000005070d7299 */ /* 0x000fc4000800063f */
[----:B------:R-:W-:Y:S02]  /*4e00*/  UIADD3 UR21, UR40, 0x1, URZ ;  /* 0x0000000128157890 */ /* 0x000fe4000fffe03f */
[----:B------:R-:W-:Y:S02]  /*4e10*/  UIADD3 UR4, UR4, -0x1, URZ ;  /* 0xffffffff04047890 */ /* 0x000fe4000fffe03f */
[----:B------:R-:W-:Y:S01]  /*4e20*/  ULOP3.LUT UR5, URZ, UR6, URZ, 0x33, !UPT ;  /* 0x000000063f057292 */ /* 0x000fe2000f8e333f */
[----:B------:R-:W-:-:S11]  /*4e30*/  ULDC.64 UR22, c[0x0][0x198] ;  /* 0x0000660000167ab9 */ /* 0x000fd60000000a00 */
.L_x_111:
[----:B------:R-:W-:-:S03]  /*4e40*/  UMOV UR6, 0xffffffff ;  /* 0xffffffff00067882 */ /* 0x000fc60000000000 */
[----:B------:R-:W-:Y:S05]  /*4e50*/  BRA.DIV UR6, `(.L_x_100) ;  /* 0x0000001206247947 */ /* 0x000fea000b800000 */
[----:B------:R-:W-:-:S13]  /*4e60*/  ELECT P6, URZ, PT ;  /* 0x00000000003f782f */ /* 0x000fda00038c0000 */
.L_x_125:
[----:B------:R-:W0:Y:S01]  /*4e70*/  LDC R4, c[0x0][0x28c] ;  /* 0x0000a300ff047b82 */ /* 0x000e220000000800 */
[----:B------:R-:W-:Y:S01]  /*4e80*/  BSSY B1, `(.L_x_101) ;  /* 0x0000041000017945 */ /* 0x000fe20003800000 */
[----:B0-----:R-:W-:-:S13]  /*4e90*/  ISETP.LT.OR P6, PT, R4, 0x1, !P6 ;  /* 0x000000010400780c */ /* 0x001fda00077c1670 */
[----:B------:R-:W-:Y:S05]  /*4ea0*/  @P6 BRA `(.L_x_102) ;  /* 0x0000000000f86947 */ /* 0x000fea0003800000 */
[----:B------:R-:W-:Y:S02]  /*4eb0*/  IMAD.SHL.U32 R22, R22, 0x40, RZ ;  /* 0x0000004016167824 */ /* 0x000fe400078e00ff */
[----:B------:R-:W-:Y:S02]  /*4ec0*/  IMAD.SHL.U32 R18, R18, 0x40, RZ ;  /* 0x0000004012127824 */ /* 0x000fe400078e00ff */
[----:B------:R-:W-:Y:S02]  /*4ed0*/  IMAD.MOV.U32 R13, RZ, RZ, RZ ;  /* 0x000000ffff0d7224 */ /* 0x000fe400078e00ff */
[----:B------:R-:W-:Y:S02]  /*4ee0*/  IMAD.U32 R14, RZ, RZ, UR21 ;  /* 0x00000015ff0e7e24 */ /* 0x000fe4000f8e00ff */
[----:B------:R-:W-:Y:S02]  /*4ef0*/  IMAD.MOV.U32 R4, RZ, RZ, R3 ;  /* 0x000000ffff047224 */ /* 0x000fe400078e0003 */
[----:B------:R-:W-:-:S07]  /*4f00*/  IMAD.MOV.U32 R5, RZ, RZ, R8 ;  /* 0x000000ffff057224 */ /* 0x000fce00078e0008 */
.L_x_106:
[----:B------:R-:W0:Y:S01]  /*4f10*/  S2R R7, SR_CgaCtaId ;  /* 0x0000000000077919 */ /* 0x000e220000008800 */
[----:B------:R-:W-:-:S04]  /*4f20*/  MOV R6, 0x400 ;  /* 0x0000040000067802 */ /* 0x000fc80000000f00 */
[----:B0-----:R-:W-:Y:S02]  /*4f30*/  LEA R12, R7, R6, 0x18 ;  /* 0x00000006070c7211 */ /* 0x001fe400078ec0ff */
[----:B------:R-:W-:Y:S01]  /*4f40*/  SHF.L.U32 R6, R4, 0x1f, RZ ;  /* 0x0000001f04067819 */ /* 0x000fe200000006ff */
[----:B------:R-:W0:Y:S02]  /*4f50*/  @!P2 LDC R7, c[0x0][0x500] ;  /* 0x00014000ff07ab82 */ /* 0x000e240000000800 */
[----:B------:R-:W-:-:S04]  /*4f60*/  IMAD R11, R5, 0x8, R12 ;  /* 0x00000008050b7824 */ /* 0x000fc800078e020c */
[----:B------:R-:W1:Y:S02]  /*4f70*/  SYNCS.PHASECHK.TRANS64.TRYWAIT P1, [R11+URZ+0x28], R6 ;  /* 0x000028060b0075a7 */ /* 0x000e64000802017f */
[----:B-1----:R-:W-:Y:S05]  /*4f80*/  @!P1 BRA `(.L_x_103) ;  /* 0x0000000c00f89947 */ /* 0x002fea0003800000 */
.L_x_126:
[----:B-1----:R-:W-:Y:S01]  /*4f90*/  PRMT R6, R9, 0x9910, RZ ;  /* 0x0000991009067816 */ /* 0x002fe200000000ff */
[----:B0-----:R0:W-:Y:S03]  /*4fa0*/  @!P2 SYNCS.ARRIVE.TRANS64 RZ, [R11+URZ], R7 ;  /* 0x000000070bffa9a7 */ /* 0x0011e6000800003f */
[----:B------:R-:W-:-:S13]  /*4fb0*/  ISETP.NE.AND P1, PT, R6, 0x2, PT ;  /* 0x000000020600780c */ /* 0x000fda0003f25270 */
[----:B0-----:R-:W-:Y:S05]  /*4fc0*/  @P1 BRA `(.L_x_104) ;  /* 0x0000000000041947 */ /* 0x001fea0003800000 */
[----:B------:R-:W-:Y:S01]  /*4fd0*/  BPT.TRAP 0x1 ;  /* 0x000000040000795c */ /* 0x000fe20000300000 */
.L_x_104:
[----:B------:R-:W-:Y:S05]  /*4fe0*/  @P0 BRA `(.L_x_105) ;  /* 0x0000000000040947 */ /* 0x000fea0003800000 */
[----:B------:R-:W-:Y:S01]  /*4ff0*/  BPT.TRAP 0x1 ;  /* 0x000000040000795c */ /* 0x000fe20000300000 */
.L_x_105:
[----:B------:R-:W-:Y:S01]  /*5000*/  IMAD R12, R5, 0x4000, R12 ;  /* 0x00004000050c7824 */ /* 0x000fe200078e020c */
[----:B------:R-:W-:Y:S01]  /*5010*/  R2UR UR34, R13 ;  /* 0x000000000d2272ca */ /* 0x000fe200000e0000 */
[----:B------:R-:W-:Y:S01]  /*5020*/  VIADD R14, R14, 0xffffffff ;  /* 0xffffffff0e0e7836 */ /* 0x000fe20000000000 */
[----:B------:R-:W-:Y:S01]  /*5030*/  R2UR UR33, R11 ;  /* 0x000000000b2172ca */ /* 0x000fe200000e0000 */
[----:B------:R-:W-:Y:S01]  /*5040*/  UIADD3 UR6, UP0, UR22, 0xf0, URZ ;  /* 0x000000f016067890 */ /* 0x000fe2000ff1e03f */
[----:B------:R-:W-:Y:S01]  /*5050*/  R2UR UR8, R12 ;  /* 0x000000000c0872ca */ /* 0x000fe200000e0000 */
[----:B------:R-:W-:Y:S01]  /*5060*/  UIADD3 UR30, UP1, UR22, 0x1f0, URZ ;  /* 0x000001f0161e7890 */ /* 0x000fe2000ff3e03f */
[----:B------:R-:W-:Y:S01]  /*5070*/  R2UR UR35, R22 ;  /* 0x00000000162372ca */ /* 0x000fe200000e0000 */
[----:B------:R-:W-:Y:S01]  /*5080*/  UIADD3.X UR7, URZ, UR23, URZ, UP0, !UPT ;  /* 0x000000173f077290 */ /* 0x000fe200087fe43f */
[----:B------:R-:W-:Y:S01]  /*5090*/  R2UR UR36, R19 ;  /* 0x00000000132472ca */ /* 0x000fe200000e0000 */
[----:B------:R-:W-:Y:S01]  /*50a0*/  UIADD3.X UR31, URZ, UR23, URZ, UP1, !UPT ;  /* 0x000000173f1f7290 */ /* 0x000fe20008ffe43f */
[----:B------:R-:W-:Y:S01]  /*50b0*/  R2UR UR19, R18 ;  /* 0x00000000121372ca */ /* 0x000fe200000e0000 */
[----:B------:R-:W-:Y:S01]  /*50c0*/  VIADD R5, R5, 0x1 ;  /* 0x0000000105057836 */ /* 0x000fe20000000000 */
[----:B------:R-:W-:Y:S01]  /*50d0*/  ISETP.GT.AND P3, PT, R14, 0x1, PT ;  /* 0x000000010e00780c */ /* 0x000fe20003f64270 */
[----:B------:R-:W-:Y:S01]  /*50e0*/  UIADD3 UR26, UR34, 0x20, URZ ;  /* 0x00000020221a7890 */ /* 0x000fe2000fffe03f */
[----:B------:R-:W-:Y:S01]  /*50f0*/  VIADD R13, R13, 0x40 ;  /* 0x000000400d0d7836 */ /* 0x000fe20000000000 */
[----:B------:R-:W-:Y:S01]  /*5100*/  UMOV UR14, 0x0 ;  /* 0x00000000000e7882 */ /* 0x000fe20000000000 */
[----:B------:R-:W-:Y:S01]  /*5110*/  UMOV UR15, 0x10000000 ;  /* 0x10000000000f7882 */ /* 0x000fe20000000000 */
[----:B------:R-:W-:Y:S01]  /*5120*/  UIADD3 UR32, UR8, 0x180, URZ ;  /* 0x0000018008207890 */ /* 0x000fe2000fffe03f */
[----:B------:R-:W-:Y:S01]  /*5130*/  ISETP.NE.AND P1, PT, R5, 0x5, PT ;  /* 0x000000050500780c */ /* 0x000fe20003f25270 */
[----:B------:R-:W-:-:S02]  /*5140*/  UIADD3 UR24, UR8, 0x2180, URZ ;  /* 0x0000218008187890 */ /* 0x000fc4000fffe03f */
[----:B------:R-:W-:Y:S01]  /*5150*/  UIADD3 UR16, UR8, 0x14180, URZ ;  /* 0x0001418008107890 */ /* 0x000fe2000fffe03f */
[----:B------:R-:W-:Y:S01]  /*5160*/  SEL R7, RZ, 0x1, P1 ;  /* 0x00000001ff077807 */ /* 0x000fe20000800000 */
[----:B------:R-:W-:Y:S01]  /*5170*/  UIADD3 UR8, UR8, 0x16180, URZ ;  /* 0x0001618008087890 */ /* 0x000fe2000fffe03f */
[----:B------:R-:W-:Y:S01]  /*5180*/  SEL R5, R5, RZ, P1 ;  /* 0x000000ff05057207 */ /* 0x000fe20000800000 */
[----:B------:R-:W-:Y:S01]  /*5190*/  UMOV UR25, UR33 ;  /* 0x0000002100197c82 */ /* 0x000fe20008000000 */
[----:B------:R-:W-:Y:S01]  /*51a0*/  UMOV UR27, UR35 ;  /* 0x00000023001b7c82 */ /* 0x000fe20008000000 */
[----:B------:R-:W-:Y:S01]  /*51b0*/  UMOV UR28, UR36 ;  /* 0x00000024001c7c82 */ /* 0x000fe20008000000 */
[----:B------:R-:W-:Y:S01]  /*51c0*/  UMOV UR17, UR33 ;  /* 0x0000002100117c82 */ /* 0x000fe20008000000 */
[----:B------:R-:W-:Y:S01]  /*51d0*/  UMOV UR18, UR34 ;  /* 0x0000002200127c82 */ /* 0x000fe20008000000 */
[----:B------:R-:W-:Y:S01]  /*51e0*/  UMOV UR20, UR36 ;  /* 0x0000002400147c82 */ /* 0x000fe20008000000 */
[----:B------:R0:W-:Y:S01]  /*51f0*/  UTMALDG.3D [UR32], [UR6], desc[UR14] ;  /* 0x00000e20060075b4 */ /* 0x0001e20008011000 */
[----:B------:R-:W-:Y:S01]  /*5200*/  UMOV UR9, UR33 ;  /* 0x0000002100097c82 */ /* 0x000fe20008000000 */
[----:B------:R-:W-:Y:S01]  /*5210*/  UMOV UR11, UR19 ;  /* 0x00000013000b7c82 */ /* 0x000fe20008000000 */
[----:B------:R-:W-:Y:S01]  /*5220*/  UMOV UR12, UR36 ;  /* 0x00000024000c7c82 */ /* 0x000fe20008000000 */
[----:B------:R-:W-:Y:S01]  /*5230*/  UMOV UR10, UR26 ;  /* 0x0000001a000a7c82 */ /* 0x000fe20008000000 */
[----:B------:R-:W-:Y:S01]  /*5240*/  LOP3.LUT R4, R4, R7, RZ, 0x3c, !PT ;  /* 0x0000000704047212 */ /* 0x000fe200078e3cff */
[----:B------:R0:W-:Y:S01]  /*5250*/  UTMALDG.3D [UR24], [UR6], desc[UR14] ;  /* 0x00000e18060075b4 */ /* 0x0001e20008011000 */
[----:B------:R0:W-:Y:S01]  /*5260*/  UTMALDG.3D [UR16], [UR30], desc[UR14] ;  /* 0x00000e101e0075b4 */ /* 0x0001e20008011000 */
[----:B------:R0:W-:Y:S02]  /*5270*/  UTMALDG.3D [UR8], [UR30], desc[UR14] ;  /* 0x00000e081e0075b4 */ /* 0x0001e40008011000 */
[----:B0-----:R-:W-:Y:S05]  /*5280*/  @P3 BRA `(.L_x_106) ;  /* 0xfffffffc00203947 */ /* 0x001fea000383ffff */
.L_x_102:
[----:B------:R-:W-:Y:S05]  /*5290*/  BSYNC B1 ;  /* 0x0000000000017941 */ /* 0x000fea0003800000 */
.L_x_101:
[----:B------:R-:W2:Y:S01]  /*52a0*/  LDL.64 R20, [R1] ;  /* 0x0000000001147983 */ /* 0x000ea20000100a00 */
[----:B------:R-:W-:Y:S01]  /*52b0*/  LOP3.LUT P4, RZ, R10, 0xff, RZ, 0xc0, !PT ;  /* 0x000000ff0aff7812 */ /* 0x000fe2000788c0ff */
[----:B------:R-:W-:Y:S01]  /*52c0*/  VIADD R7, R8, UR40 ;  /* 0x0000002808077c36 */ /* 0x000fe20008000000 */
[----:B------:R-:W-:Y:S01]  /*52d0*/  ULDC.64 UR6, c[0x0][0x650] ;  /* 0x0001940000067ab9 */ /* 0x000fe20000000a00 */
[----:B------:R-:W-:Y:S01]  /*52e0*/  IMAD.U32 R8, RZ, RZ, UR40 ;  /* 0x00000028ff087e24 */ /* 0x000fe2000f8e00ff */
[----:B------:R-:W-:Y:S01]  /*52f0*/  UISETP.GE.U32.AND UP0, UPT, UR40, 0x5, UPT ;  /* 0x000000052800788c */ /* 0x000fe2000bf06070 */
[----:B------:R-:W-:Y:S01]  /*5300*/  BSSY B1, `(.L_x_107) ;  /* 0x000006b000017945 */ /* 0x000fe20003800000 */
[----:B------:R-:W-:Y:S01]  /*5310*/  ISETP.GT.U32.AND P1, PT, R7, 0x4, PT ;  /* 0x000000040700780c */ /* 0x000fe20003f24070 */
[----:B------:R-:W-:Y:S01]  /*5320*/  IMAD.MOV.U32 R22, RZ, RZ, -0x1 ;  /* 0xffffffffff167424 */ /* 0x000fe200078e00ff */
[----:B------:R-:W-:Y:S01]  /*5330*/  PRMT R10, RZ, 0x7610, R10 ;  /* 0x00007610ff0a7816 */ /* 0x000fe2000000000a */
[----:B------:R-:W-:Y:S01]  /*5340*/  IMAD.MOV.U32 R18, RZ, RZ, -0x1 ;  /* 0xffffffffff127424 */ /* 0x000fe200078e00ff */
[----:B------:R-:W-:Y:S01]  /*5350*/  ISETP.LT.U32.AND P1, PT, R8, 0x5, P1 ;  /* 0x000000050800780c */ /* 0x000fe20000f21070 */
[----:B------:R-:W-:Y:S01]  /*5360*/  IMAD.MOV.U32 R19, RZ, RZ, -0x1 ;  /* 0xffffffffff137424 */ /* 0x000fe200078e00ff */
[----:B------:R-:W-:Y:S01]  /*5370*/  PLOP3.LUT P3, PT, PT, PT, UP0, 0x80, 0x0 ;  /* 0x000000000000781c */ /* 0x000fe20003f6f008 */
[----:B------:R-:W0:Y:S01]  /*5380*/  @P4 S2R R5, SR_CgaCtaId ;  /* 0x0000000000054919 */ /* 0x000e220000008800 */
[----:B------:R-:W-:-:S04]  /*5390*/  @P4 MOV R4, 0x400 ;  /* 0x0000040000044802 */ /* 0x000fc80000000f00 */
[----:B0-----:R-:W-:Y:S01]  /*53a0*/  @P4 LEA R6, R5, R4, 0x18 ;  /* 0x0000000405064211 */ /* 0x001fe200078ec0ff */
[----:B------:R-:W-:Y:S01]  /*53b0*/  IMAD.WIDE.U32 R4, R7, -0x33333333, RZ ;  /* 0xcccccccd07047825 */ /* 0x000fe200078e00ff */
[----:B------:R-:W-:Y:S02]  /*53c0*/  SEL R4, RZ, 0x1, !P1 ;  /* 0x00000001ff047807 */ /* 0x000fe40004800000 */
[----:B------:R0:W-:Y:S02]  /*53d0*/  @P4 SYNCS.ARRIVE.TRANS64.A1T0 RZ, [R6+URZ+0x88], RZ ;  /* 0x000088ff06ff49a7 */ /* 0x0001e4000810003f */
[----:B------:R-:W-:Y:S02]  /*53e0*/  LOP3.LUT R3, R3, R4, RZ, 0x3c, !PT ;  /* 0x0000000403037212 */ /* 0x000fe400078e3cff */
[----:B------:R-:W-:Y:S02]  /*53f0*/  PRMT R4, RZ, 0x7610, R4 ;  /* 0x00007610ff047816 */ /* 0x000fe40000000004 */
[----:B0-----:R-:W-:-:S04]  /*5400*/  SHF.R.U32.HI R6, RZ, 0x2, R5 ;  /* 0x00000002ff067819 */ /* 0x001fc80000011605 */
[----:B------:R-:W-:Y:S01]  /*5410*/  @P3 LOP3.LUT R3, R3, 0x1, R6, 0x78, !PT ;  /* 0x0000000103033812 */ /* 0x000fe200078e7806 */
[----:B------:R-:W-:Y:S01]  /*5420*/  IMAD R8, R6, -0x5, R7 ;  /* 0xfffffffb06087824 */ /* 0x000fe200078e0207 */
[----:B--2---:R-:W-:-:S04]  /*5430*/  IADD3 R16, P4, R16, R20, RZ ;  /* 0x0000001410107210 */ /* 0x004fc80007f9e0ff */
[----:B------:R-:W-:Y:S01]  /*5440*/  ISETP.GE.U32.AND P1, PT, R16, UR6, PT ;  /* 0x0000000610007c0c */ /* 0x000fe2000bf26070 */
[----:B------:R-:W-:-:S05]  /*5450*/  IMAD.X R17, R17, 0x1, R0, P4 ;  /* 0x0000000111117824 */ /* 0x000fca00020e0600 */
[----:B------:R-:W-:-:S13]  /*5460*/  ISETP.GE.U32.AND.EX P1, PT, R17, UR7, PT, P1 ;  /* 0x0000000711007c0c */ /* 0x000fda000bf26110 */
[----:B------:R-:W-:Y:S05]  /*5470*/  @P1 BRA `(.L_x_108) ;  /* 0x00000004004c1947 */ /* 0x000fea0003800000 */
[----:B------:R-:W0:Y:S01]  /*5480*/  S2R R12, SR_CTAID.X ;  /* 0x00000000000c7919 */ /* 0x000e220000002500 */
[----:B------:R-:W-:Y:S01]  /*5490*/  ULDC.64 UR6, c[0x0][0x628] ;  /* 0x00018a0000067ab9 */ /* 0x000fe20000000a00 */
[----:B------:R-:W1:Y:S01]  /*54a0*/  LDC R13, c[0x0][0x144] ;  /* 0x00005100ff0d7b82 */ /* 0x000e620000000800 */
[----:B------:R-:W-:Y:S01]  /*54b0*/  ISETP.NE.U32.AND P1, PT, RZ, UR6, PT ;  /* 0x00000006ff007c0c */ /* 0x000fe2000bf25070 */
[----:B------:R-:W2:Y:S01]  /*54c0*/  S2R R11, SR_CTAID.Y ;  /* 0x00000000000b7919 */ /* 0x000ea20000002600 */
[----:B------:R-:W-:Y:S01]  /*54d0*/  ULDC UR8, c[0x0][0x150] ;  /* 0x0000540000087ab9 */ /* 0x000fe20000000800 */
[----:B------:R-:W-:Y:S01]  /*54e0*/  ULDC UR9, c[0x0][0x630] ;  /* 0x00018c0000097ab9 */ /* 0x000fe20000000800 */
[----:B------:R-:W-:Y:S01]  /*54f0*/  ISETP.NE.AND.EX P1, PT, RZ, UR7, PT, P1 ;  /* 0x00000007ff007c0c */ /* 0x000fe2000bf25310 */
[----:B------:R-:W-:Y:S01]  /*5500*/  IMAD.MOV.U32 R4, RZ, RZ, R16 ;  /* 0x000000ffff047224 */ /* 0x000fe200078e0010 */
[----:B0-----:R-:W-:-:S05]  /*5510*/  I2FP.F32.U32 R5, R12 ;  /* 0x0000000c00057245 */ /* 0x001fca0000201000 */
[----:B------:R-:W-:Y:S01]  /*5520*/  FMUL R14, R5, UR8 ;  /* 0x00000008050e7c20 */ /* 0x000fe20008400000 */
[----:B------:R-:W-:-:S05]  /*5530*/  IMAD.MOV.U32 R5, RZ, RZ, R17 ;  /* 0x000000ffff057224 */ /* 0x000fca00078e0011 */
[----:B--2---:R-:W-:Y:S05]  /*5540*/  @!P1 BRA `(.L_x_109) ;  /* 0x0000000000289947 */ /* 0x004fea0003800000 */
[----:B------:R-:W-:Y:S02]  /*5550*/  ULDC UR8, c[0x0][0x634] ;  /* 0x00018d0000087ab9 */ /* 0x000fe40000000800 */
[----:B------:R-:W-:-:S05]  /*5560*/  IADD3 R5, P1, R16, UR8, RZ ;  /* 0x0000000810057c10 */ /* 0x000fca000ff3e0ff */
[----:B------:R-:W-:-:S04]  /*5570*/  IMAD.X R15, RZ, RZ, R17, P1 ;  /* 0x000000ffff0f7224 */ /* 0x000fc800008e0611 */
[----:B------:R-:W-:-:S04]  /*5580*/  IMAD.WIDE.U32 R6, R15, UR6, RZ ;  /* 0x000000060f067c25 */ /* 0x000fc8000f8e00ff */
[----:B------:R-:W-:-:S04]  /*5590*/  IMAD.WIDE.U32 R6, P1, R5, UR7, R6 ;  /* 0x0000000705067c25 */ /* 0x000fc8000f820006 */
[----:B------:R-:W-:-:S04]  /*55a0*/  IMAD.WIDE.U32 R4, R5, UR6, RZ ;  /* 0x0000000605047c25 */ /* 0x000fc8000f8e00ff */
[----:B------:R-:W-:Y:S01]  /*55b0*/  IMAD.MOV.U32 R4, RZ, RZ, R7 ;  /* 0x000000ffff047224 */ /* 0x000fe200078e0007 */
[----:B------:R-:W-:Y:S01]  /*55c0*/  IADD3 RZ, P3, R5, R6, RZ ;  /* 0x0000000605ff7210 */ /* 0x000fe20007f7e0ff */
[----:B------:R-:W-:-:S04]  /*55d0*/  IMAD.X R5, RZ, RZ, RZ, P1 ;  /* 0x000000ffff057224 */ /* 0x000fc800008e06ff */
[----:B------:R-:W-:-:S08]  /*55e0*/  IMAD.WIDE.U32.X R4, R15, UR7, R4, P3 ;  /* 0x000000070f047c25 */ /* 0x000fd000098e0404 */
.L_x_109:
[--C-:B------:R-:W-:Y:S01]  /*55f0*/  SHF.R.U64 R19, R4, UR9, R5.reuse ;  /* 0x0000000904137c19 */ /* 0x100fe20008001205 */
[----:B------:R-:W0:Y:S01]  /*5600*/  F2I.U32.TRUNC.NTZ R14, R14 ;  /* 0x0000000e000e7305 */ /* 0x000e22000020f000 */
[----:B------:R-:W-:Y:S01]  /*5610*/  SHF.R.U32.HI R4, RZ, UR9, R5 ;  /* 0x00000009ff047c19 */ /* 0x000fe20008011605 */
[----:B------:R-:W-:Y:S01]  /*5620*/  ULDC.64 UR6, c[0x0][0x620] ;  /* 0x0001880000067ab9 */ /* 0x000fe20000000a00 */
[----:B------:R-:W-:Y:S01]  /*5630*/  IADD3 R7, P1, RZ, -R19, RZ ;  /* 0x80000013ff077210 */ /* 0x000fe20007f3e0ff */
[----:B------:R-:W-:Y:S01]  /*5640*/  ULDC.64 UR8, c[0x0][0x640] ;  /* 0x0001900000087ab9 */ /* 0x000fe20000000a00 */
[----:B------:R-:W2:Y:S03]  /*5650*/  LDC R18, c[0x0][0x148] ;  /* 0x00005200ff127b82 */ /* 0x000ea60000000800 */
[----:B------:R-:W-:Y:S01]  /*5660*/  IMAD.X R4, RZ, RZ, ~R4, P1 ;  /* 0x000000ffff047224 */ /* 0x000fe200008e0e04 */
[----:B------:R-:W-:-:S03]  /*5670*/  ISETP.NE.U32.AND P1, PT, RZ, UR8, PT ;  /* 0x00000008ff007c0c */ /* 0x000fc6000bf25070 */
[----:B------:R-:W-:Y:S01]  /*5680*/  IMAD R6, R4, UR6, RZ ;  /* 0x0000000604067c24 */ /* 0x000fe2000f8e02ff */
[----:B------:R-:W-:Y:S01]  /*5690*/  ISETP.NE.AND.EX P1, PT, RZ, UR9, PT, P1 ;  /* 0x00000009ff007c0c */ /* 0x000fe2000bf25310 */
[----:B------:R-:W-:Y:S01]  /*56a0*/  IMAD.WIDE.U32 R4, R7, UR6, R16 ;  /* 0x0000000607047c25 */ /* 0x000fe2000f8e0010 */
[----:B------:R-:W-:-:S03]  /*56b0*/  ULDC UR6, c[0x0][0x618] ;  /* 0x0001860000067ab9 */ /* 0x000fc60000000800 */
[----:B------:R-:W-:Y:S01]  /*56c0*/  IMAD R7, R7, UR7, R6 ;  /* 0x0000000707077c24 */ /* 0x000fe2000f8e0206 */
[----:B------:R-:W-:Y:S01]  /*56d0*/  ULDC UR7, c[0x0][0x154] ;  /* 0x0000550000077ab9 */ /* 0x000fe20000000800 */
[----:B0-----:R-:W-:Y:S02]  /*56e0*/  IMAD.MOV R6, RZ, RZ, -R14 ;  /* 0x000000ffff067224 */ /* 0x001fe400078e0a0e */
[----:B------:R-:W-:Y:S02]  /*56f0*/  IMAD.IADD R5, R5, 0x1, R7 ;  /* 0x0000000105057824 */ /* 0x000fe400078e0207 */
[----:B-1----:R-:W-:Y:S01]  /*5700*/  IMAD R12, R13, R6, R12 ;  /* 0x000000060d0c7224 */ /* 0x002fe200078e020c */
[----:B------:R-:W-:Y:S02]  /*5710*/  I2FP.F32.U32 R6, R11 ;  /* 0x0000000b00067245 */ /* 0x000fe40000201000 */
[--C-:B------:R-:W-:Y:S02]  /*5720*/  SHF.R.U64 R13, R4, UR6, R5.reuse ;  /* 0x00000006040d7c19 */ /* 0x100fe40008001205 */
[----:B------:R-:W-:Y:S01]  /*5730*/  SHF.R.U32.HI R4, RZ, UR6, R5 ;  /* 0x00000006ff047c19 */ /* 0x000fe20008011605 */
[----:B------:R-:W-:Y:S01]  /*5740*/  FMUL R6, R6, UR7 ;  /* 0x0000000706067c20 */ /* 0x000fe20008400000 */
[----:B------:R-:W-:-:S02]  /*5750*/  ULDC UR6, c[0x0][0x608] ;  /* 0x0001820000067ab9 */ /* 0x000fc40000000800 */
[--C-:B------:R-:W-:Y:S01]  /*5760*/  SHF.R.U64 R15, R13, UR6, R4.reuse ;  /* 0x000000060d0f7c19 */ /* 0x100fe20008001204 */
[----:B------:R0:W1:Y:S01]  /*5770*/  F2I.U32.TRUNC.NTZ R20, R6 ;  /* 0x0000000600147305 */ /* 0x000062000020f000 */
[----:B------:R-:W-:Y:S01]  /*5780*/  SHF.R.U32.HI R4, RZ, UR6, R4 ;  /* 0x00000006ff047c19 */ /* 0x000fe20008011604 */
[----:B------:R-:W-:-:S03]  /*5790*/  ULDC UR6, c[0x0][0x658] ;  /* 0x0001960000067ab9 */ /* 0x000fc60000000800 */
[--C-:B------:R-:W-:Y:S02]  /*57a0*/  SHF.R.U64 R14, R15, UR6, R4.reuse ;  /* 0x000000060f0e7c19 */ /* 0x100fe40008001204 */
[----:B------:R-:W-:-:S03]  /*57b0*/  SHF.R.U32.HI R21, RZ, UR6, R4 ;  /* 0x00000006ff157c19 */ /* 0x000fc60008011604 */
[----:B------:R-:W-:Y:S02]  /*57c0*/  IMAD.MOV.U32 R4, RZ, RZ, R14 ;  /* 0x000000ffff047224 */ /* 0x000fe400078e000e */
[----:B------:R-:W-:Y:S01]  /*57d0*/  IMAD.MOV.U32 R5, RZ, RZ, R21 ;  /* 0x000000ffff057224 */ /* 0x000fe200078e0015 */
[----:B0-----:R-:W-:Y:S06]  /*57e0*/  @!P1 BRA `(.L_x_110) ;  /* 0x0000000000289947 */ /* 0x001fec0003800000 */
        /* <DEDUP_REMOVED lines=10> */
.L_x_110:
[----:B------:R-:W-:Y:S01]  /*5890*/  ISETP.NE.AND P1, PT, R2, 0x1, PT ;  /* 0x000000010200780c */ /* 0x000fe20003f25270 */
[----:B------:R-:W-:Y:S01]  /*58a0*/  ULDC UR6, c[0x0][0x648] ;  /* 0x0001920000067ab9 */ /* 0x000fe20000000800 */
[----:B------:R-:W-:Y:S01]  /*58b0*/  LOP3.LUT R15, R15, UR5, RZ, 0xc0, !PT ;  /* 0x000000050f0f7c12 */ /* 0x000fe2000f8ec0ff */
[----:B-1----:R-:W-:Y:S01]  /*58c0*/  IMAD.MOV R20, RZ, RZ, -R20 ;  /* 0x000000ffff147224 */ /* 0x002fe200078e0a14 */
[----:B------:R-:W-:Y:S01]  /*58d0*/  SHF.R.U64 R4, R4, UR6, R5 ;  /* 0x0000000604047c19 */ /* 0x000fe20008001205 */
[----:B------:R-:W-:Y:S01]  /*58e0*/  ULDC UR6, c[0x0][0x638] ;  /* 0x00018e0000067ab9 */ /* 0x000fe20000000800 */
[----:B------:R-:W-:Y:S01]  /*58f0*/  LOP3.LUT R13, R13, UR4, RZ, 0xc0, !PT ;  /* 0x000000040d0d7c12 */ /* 0x000fe2000f8ec0ff */
[----:B------:R-:W-:Y:S02]  /*5900*/  ULDC UR7, c[0x0][0x610] ;  /* 0x0001840000077ab9 */ /* 0x000fe40000000800 */
[----:B------:R-:W-:Y:S02]  /*5910*/  IMAD.MOV R5, RZ, RZ, -R4 ;  /* 0x000000ffff057224 */ /* 0x000fe400078e0a04 */
[----:B------:R-:W-:-:S02]  /*5920*/  IMAD R15, R4, UR13, R15 ;  /* 0x0000000d040f7c24 */ /* 0x000fc4000f8e020f */
[----:B--2---:R-:W-:Y:S02]  /*5930*/  @P1 IMAD R12, R18, R20, R11 ;  /* 0x00000014120c1224 */ /* 0x004fe400078e020b */
[----:B------:R-:W-:Y:S01]  /*5940*/  IMAD R14, R5, UR6, R14 ;  /* 0x00000006050e7c24 */ /* 0x000fe2000f8e020e */
[----:B------:R-:W-:Y:S01]  /*5950*/  ULDC UR6, c[0x0][0x600] ;  /* 0x0001800000067ab9 */ /* 0x000fe20000000800 */
[----:B------:R-:W-:Y:S02]  /*5960*/  IMAD R12, R15, UR7, R12 ;  /* 0x000000070f0c7c24 */ /* 0x000fe4000f8e020c */
[----:B------:R-:W-:Y:S02]  /*5970*/  IMAD R5, R14, UR6, R13 ;  /* 0x000000060e057c24 */ /* 0x000fe4000f8e020d */
[----:B------:R-:W-:-:S03]  /*5980*/  IMAD.MOV.U32 R4, RZ, RZ, 0x1 ;  /* 0x00000001ff047424 */ /* 0x000fc600078e00ff */
[----:B------:R-:W-:Y:S02]  /*5990*/  SEL R18, R5, R12, !P1 ;  /* 0x0000000c05127207 */ /* 0x000fe40004800000 */
[----:B------:R-:W-:-:S07]  /*59a0*/  SEL R22, R12, R5, !P1 ;  /* 0x000000050c167207 */ /* 0x000fce0004800000 */
.L_x_108:
[----:B------:R-:W-:Y:S05]  /*59b0*/  BSYNC B1 ;  /* 0x0000000000017941 */ /* 0x000fea0003800000 */
.L_x_107:
[----:B------:R-:W-:-:S13]  /*59c0*/  LOP3.LUT P1, RZ, R4, 0xff, RZ, 0xc0, !PT ;  /* 0x000000ff04ff7812 */ /* 0x000fda000782c0ff */
[----:B------:R-:W-:Y:S05]  /*59d0*/  @P1 BRA `(.L_x_111) ;  /* 0xfffffff400181947 */ /* 0x000fea000383ffff */
[----:B------:R-:W-:Y:S05]  /*59e0*/  BSYNC B0 ;  /* 0x0000000000007941 */ /* 0x000fea0003800000 */
.L_x_99:
[----:B------:R-:W-:-:S03]  /*59f0*/  UMOV UR6, 0xffffffff ;  /* 0xffffffff00067882 */ /* 0x000fc60000000000 */
[----:B------:R-:W-:Y:S05]  /*5a00*/  BRA.DIV UR6, `(.L_x_112) ;  /* 0x00000006066c7947 */ /* 0x000fea000b800000 */
[----:B------:R-:W-:-:S13]  /*5a10*/  ELECT P6, URZ, PT ;  /* 0x00000000003f782f */ /* 0x000fda00038c0000 */
.L_x_129:
[----:B------:R-:W-:Y:S04]  /*5a20*/  BSSY B0, `(.L_x_113) ;  /* 0x0000034000007945 */ /* 0x000fe80003800000 */
[----:B------:R-:W-:Y:S05]  /*5a30*/  @!P6 BRA `(.L_x_114) ;  /* 0x0000000000c8e947 */ /* 0x000fea0003800000 */
[----:B------:R-:W-:-:S04]  /*5a40*/  LOP3.LUT R23, R23, 0x2, RZ, 0xfc, !PT ;  /* 0x0000000217177812 */ /* 0x000fc800078efcff */
[----:B------:R-:W-:-:S13]  /*5a50*/  ISETP.NE.AND P0, PT, R23, 0x3, PT ;  /* 0x000000031700780c */ /* 0x000fda0003f05270 */
[----:B------:R-:W-:Y:S05]  /*5a60*/  @!P0 BRA `(.L_x_115) ;  /* 0x0000000000048947 */ /* 0x000fea0003800000 */
[----:B------:R-:W-:Y:S01]  /*5a70*/  BPT.TRAP 0x1 ;  /* 0x000000040000795c */ /* 0x000fe20000300000 */
.L_x_115:
[----:B------:R-:W0:Y:S01]  /*5a80*/  S2R R5, SR_CgaCtaId ;  /* 0x0000000000057919 */ /* 0x000e220000008800 */
[----:B------:R-:W-:Y:S02]  /*5a90*/  MOV R0, 0x400 ;  /* 0x0000040000007802 */ /* 0x000fe40000000f00 */
[----:B------:R-:W-:Y:S02]  /*5aa0*/  SHF.L.U32 R2, R3, 0x1f, RZ ;  /* 0x0000001f03027819 */ /* 0x000fe400000006ff */
[----:B0-----:R-:W-:-:S05]  /*5ab0*/  LEA R5, R5, R0, 0x18 ;  /* 0x0000000005057211 */ /* 0x001fca00078ec0ff */
[----:B------:R-:W-:-:S04]  /*5ac0*/  VIADD R5, R5, 0x28 ;  /* 0x0000002805057836 */ /* 0x000fc80000000000 */
[C---:B------:R-:W-:Y:S02]  /*5ad0*/  IMAD R7, R8.reuse, 0x8, R5 ;  /* 0x0000000808077824 */ /* 0x040fe400078e0205 */
[----:B------:R-:W-:Y:S02]  /*5ae0*/  VIADD R8, R8, 0x1 ;  /* 0x0000000108087836 */ /* 0x000fe40000000000 */
[----:B------:R-:W0:Y:S03]  /*5af0*/  SYNCS.PHASECHK.TRANS64.TRYWAIT P0, [R7+URZ], R2 ;  /* 0x00000002070075a7 */ /* 0x000e26000800017f */
[----:B------:R-:W-:-:S04]  /*5b00*/  ISETP.NE.AND P1, PT, R8, 0x5, PT ;  /* 0x000000050800780c */ /* 0x000fc80003f25270 */
[----:B------:R-:W-:Y:S02]  /*5b10*/  SEL R0, RZ, 0x1, P1 ;  /* 0x00000001ff007807 */ /* 0x000fe40000800000 */
[----:B------:R-:W-:Y:S02]  /*5b20*/  SEL R8, R8, RZ, P1 ;  /* 0x000000ff08087207 */ /* 0x000fe40000800000 */
[----:B------:R-:W-:-:S03]  /*5b30*/  LOP3.LUT R9, R3, R0, RZ, 0x3c, !PT ;  /* 0x0000000003097212 */ /* 0x000fc600078e3cff */
[----:B------:R-:W-:Y:S01]  /*5b40*/  IMAD R6, R8, 0x8, R5 ;  /* 0x0000000808067824 */ /* 0x000fe200078e0205 */
[----:B------:R-:W-:Y:S01]  /*5b50*/  SHF.L.U32 R3, R9, 0x1f, RZ ;  /* 0x0000001f09037819 */ /* 0x000fe200000006ff */
[----:B0-----:R-:W-:Y:S06]  /*5b60*/  @!P0 BRA `(.L_x_116) ;  /* 0x0000000400348947 */ /* 0x001fec0003800000 */
.L_x_130:
[----:B------:R-:W1:Y:S01]  /*5b70*/  SYNCS.PHASECHK.TRANS64.TRYWAIT P0, [R6+URZ], R3 ;  /* 0x00000003060075a7 */ /* 0x000e62000800017f */
[----:B------:R-:W-:-:S05]  /*5b80*/  VIADD R0, R8, 0x1 ;  /* 0x0000000108007836 */ /* 0x000fca0000000000 */
[----:B------:R-:W-:-:S04]  /*5b90*/  ISETP.NE.AND P1, PT, R0, 0x5, PT ;  /* 0x000000050000780c */ /* 0x000fc80003f25270 */
[----:B0-----:R-:W-:Y:S02]  /*5ba0*/  SEL R2, RZ, 0x1, P1 ;  /* 0x00000001ff027807 */ /* 0x001fe40000800000 */
[----:B------:R-:W-:Y:S02]  /*5bb0*/  SEL R0, R0, RZ, P1 ;  /* 0x000000ff00007207 */ /* 0x000fe40000800000 */
[----:B------:R-:W-:-:S03]  /*5bc0*/  LOP3.LUT R9, R9, R2, RZ, 0x3c, !PT ;  /* 0x0000000209097212 */ /* 0x000fc600078e3cff */
[----:B------:R-:W-:Y:S01]  /*5bd0*/  IMAD R7, R0, 0x8, R5 ;  /* 0x0000000800077824 */ /* 0x000fe200078e0205 */
[----:B------:R-:W-:Y:S01]  /*5be0*/  SHF.L.U32 R4, R9, 0x1f, RZ ;  /* 0x0000001f09047819 */ /* 0x000fe200000006ff */
[----:B-1----:R-:W-:Y:S06]  /*5bf0*/  @!P0 BRA `(.L_x_117) ;  /* 0x0000000400248947 */ /* 0x002fec0003800000 */
.L_x_131:
[----:B------:R-:W1:Y:S01]  /*5c00*/  SYNCS.PHASECHK.TRANS64.TRYWAIT P0, [R7+URZ], R4 ;  /* 0x00000004070075a7 */ /* 0x000e62000800017f */
[----:B------:R-:W-:-:S05]  /*5c10*/  VIADD R0, R0, 0x1 ;  /* 0x0000000100007836 */ /* 0x000fca0000000000 */
[----:B------:R-:W-:-:S04]  /*5c20*/  ISETP.NE.AND P1, PT, R0, 0x5, PT ;  /* 0x000000050000780c */ /* 0x000fc80003f25270 */
[----:B------:R-:W-:Y:S02]  /*5c30*/  SEL R2, RZ, 0x1, P1 ;  /* 0x00000001ff027807 */ /* 0x000fe40000800000 */
[----:B------:R-:W-:Y:S02]  /*5c40*/  SEL R0, R0, RZ, P1 ;  /* 0x000000ff00007207 */ /* 0x000fe40000800000 */
[----:B------:R-:W-:-:S03]  /*5c50*/  LOP3.LUT R9, R9, R2, RZ, 0x3c, !PT ;  /* 0x0000000209097212 */ /* 0x000fc600078e3cff */
[----:B0-----:R-:W-:Y:S01]  /*5c60*/  IMAD R6, R0, 0x8, R5 ;  /* 0x0000000800067824 */ /* 0x001fe200078e0205 */
[----:B------:R-:W-:Y:S01]  /*5c70*/  SHF.L.U32 R3, R9, 0x1f, RZ ;  /* 0x0000001f09037819 */ /* 0x000fe200000006ff */
[----:B-1----:R-:W-:Y:S06]  /*5c80*/  @!P0 BRA `(.L_x_118) ;  /* 0x0000000400148947 */ /* 0x002fec0003800000 */
.L_x_132:
[----:B------:R-:W1:Y:S01]  /*5c90*/  SYNCS.PHASECHK.TRANS64.TRYWAIT P0, [R6+URZ], R3 ;  /* 0x00000003060075a7 */ /* 0x000e62000800017f */
[----:B------:R-:W-:-:S05]  /*5ca0*/  VIADD R0, R0, 0x1 ;  /* 0x0000000100007836 */ /* 0x000fca0000000000 */
[----:B------:R-:W-:-:S04]  /*5cb0*/  ISETP.NE.AND P1, PT, R0, 0x5, PT ;  /* 0x000000050000780c */ /* 0x000fc80003f25270 */
[----:B------:R-:W-:Y:S02]  /*5cc0*/  SEL R2, RZ, 0x1, P1 ;  /* 0x00000001ff027807 */ /* 0x000fe40000800000 */
[----:B------:R-:W-:Y:S02]  /*5cd0*/  SEL R0, R0, RZ, P1 ;  /* 0x000000ff00007207 */ /* 0x000fe40000800000 */
[----:B------:R-:W-:Y:S01]  /*5ce0*/  LOP3.LUT R2, R9, R2, RZ, 0x3c, !PT ;  /* 0x0000000209027212 */ /* 0x000fe200078e3cff */
[----:B-1----:R-:W-:Y:S06]  /*5cf0*/  @!P0 BRA `(.L_x_119) ;  /* 0x00000004000c8947 */ /* 0x002fec0003800000 */
.L_x_133:
[----:B------:R-:W-:Y:S01]  /*5d00*/  IMAD R5, R0, 0x8, R5 ;  /* 0x0000000800057824 */ /* 0x000fe200078e0205 */
[----:B------:R-:W-:-:S07]  /*5d10*/  SHF.L.U32 R0, R2, 0x1f, RZ ;  /* 0x0000001f02007819 */ /* 0x000fce00000006ff */
.L_x_120:
[----:B--2---:R2:W3:Y:S02]  /*5d20*/  SYNCS.PHASECHK.TRANS64.TRYWAIT P0, [R5+URZ], R0 ;  /* 0x00000000050075a7 */ /* 0x0044e4000800017f */
[----:B---3--:R-:W-:Y:S05]  /*5d30*/  @!P0 NANOSLEEP.SYNCS 0x989680 ;  /* 0x009896800000895d */ /* 0x008fea0003900000 */
[----:B------:R-:W3:Y:S02]  /*5d40*/  @!P0 SYNCS.PHASECHK.TRANS64 P0, [R5+URZ], R0 ;  /* 0x00000000050085a7 */ /* 0x000ee4000800007f */
[----:B---3--:R-:W-:Y:S05]  /*5d50*/  @!P0 BRA `(.L_x_120) ;  /* 0xfffffffc00f08947 */ /* 0x008fea000383ffff */
.L_x_114:
[----:B------:R-:W-:Y:S05]  /*5d60*/  BSYNC B0 ;  /* 0x0000000000007941 */ /* 0x000fea0003800000 */
.L_x_113:
[----:B------:R-:W-:Y:S05]  /*5d70*/  EXIT ;  /* 0x000000000000794d */ /* 0x000fea0003800000 */
.L_x_15:
[----:B0-----:R-:W-:-:S04]  /*5d80*/  IMAD.U32 R3, RZ, RZ, UR43 ;  /* 0x0000002bff037e24 */ /* 0x001fc8000f8e00ff */
[----:B------:R0:W1:Y:S03]  /*5d90*/  SYNCS.PHASECHK.TRANS64.TRYWAIT P0, [R3+URZ+-0x8], R0 ;  /* 0xfffff800030075a7 */ /* 0x000066000800017f */
[----:B-1----:R-:W-:Y:S05]  /*5da0*/  @!P0 NANOSLEEP.SYNCS 0x989680 ;  /* 0x009896800000895d */ /* 0x002fea0003900000 */
[----:B------:R-:W1:Y:S02]  /*5db0*/  @!P0 SYNCS.PHASECHK.TRANS64 P0, [R3+URZ+-0x8], R0 ;  /* 0xfffff800030085a7 */ /* 0x000e64000800007f */
[----:B-1----:R-:W-:Y:S05]  /*5dc0*/  @!P0 BRA `(.L_x_15) ;  /* 0xfffffffc00ec8947 */ /* 0x002fea000383ffff */
[----:B------:R-:W-:Y:S05]  /*5dd0*/  BRA `(.L_x_121) ;  /* 0xffffffb800047947 */ /* 0x000fea000383ffff */
.L_x_20:
[----:B-1----:R1:W2:Y:S02]  /*5de0*/  SYNCS.PHASECHK.TRANS64.TRYWAIT P1, [R3+URZ], R0 ;  /* 0x00000000030075a7 */ /* 0x0022a4000802017f */
[----:B--2---:R-:W-:Y:S05]  /*5df0*/  @!P1 NANOSLEEP.SYNCS 0x989680 ;  /* 0x009896800000995d */ /* 0x004fea0003900000 */
[----:B------:R-:W2:Y:S02]  /*5e00*/  @!P1 SYNCS.PHASECHK.TRANS64 P1, [R3+URZ], R0 ;  /* 0x00000000030095a7 */ /* 0x000ea4000802007f */
[----:B--2---:R-:W-:Y:S05]  /*5e10*/  @!P1 BRA `(.L_x_20) ;  /* 0xfffffffc00f09947 */ /* 0x004fea000383ffff */
[----:B------:R-:W-:Y:S05]  /*5e20*/  BRA `(.L_x_19) ;  /* 0xffffffb800707947 */ /* 0x000fea000383ffff */
.L_x_25:
[----:B-1----:R-:W-:-:S04]  /*5e30*/  IMAD.U32 R4, RZ, RZ, UR4 ;  /* 0x00000004ff047e24 */ /* 0x002fc8000f8e00ff */
[----:B------:R1:W2:Y:S03]  /*5e40*/  SYNCS.PHASECHK.TRANS64.TRYWAIT P1, [R4+URZ], R3 ;  /* 0x00000003040075a7 */ /* 0x0002a6000802017f */
[----:B--2---:R-:W-:Y:S05]  /*5e50*/  @!P1 NANOSLEEP.SYNCS 0x989680 ;  /* 0x009896800000995d */ /* 0x004fea0003900000 */
[----:B------:R-:W2:Y:S02]  /*5e60*/  @!P1 SYNCS.PHASECHK.TRANS64 P1, [R4+URZ], R3 ;  /* 0x00000003040095a7 */ /* 0x000ea4000802007f */
[----:B--2---:R-:W-:Y:S05]  /*5e70*/  @!P1 BRA `(.L_x_25) ;  /* 0xfffffffc00ec9947 */ /* 0x004fea000383ffff */
[----:B------:R-:W-:Y:S05]  /*5e80*/  BRA `(.L_x_24) ;  /* 0xffffffbc00987947 */ /* 0x000fea000383ffff */
.L_x_31:
[----:B0-----:R-:W-:-:S04]  /*5e90*/  IMAD.U32 R3, RZ, RZ, UR43 ;  /* 0x0000002bff037e24 */ /* 0x001fc8000f8e00ff */
[----:B------:R0:W1:Y:S03]  /*5ea0*/  SYNCS.PHASECHK.TRANS64.TRYWAIT P0, [R3+URZ+0x8], R0 ;  /* 0x00000800030075a7 */ /* 0x000066000800017f */
[----:B-1----:R-:W-:Y:S05]  /*5eb0*/  @!P0 NANOSLEEP.SYNCS 0x989680 ;  /* 0x009896800000895d */ /* 0x002fea0003900000 */
[----:B------:R-:W1:Y:S02]  /*5ec0*/  @!P0 SYNCS.PHASECHK.TRANS64 P0, [R3+URZ+0x8], R0 ;  /* 0x00000800030085a7 */ /* 0x000e64000800007f */
[----:B-1----:R-:W-:Y:S05]  /*5ed0*/  @!P0 BRA `(.L_x_31) ;  /* 0xfffffffc00ec8947 */ /* 0x002fea000383ffff */
[----:B------:R-:W-:Y:S05]  /*5ee0*/  BRA `(.L_x_122) ;  /* 0xffffffc400347947 */ /* 0x000fea000383ffff */
.L_x_100:
[----:B------:R-:W-:Y:S01]  /*5ef0*/  BSSY B1, `(.L_x_123) ;  /* 0x0000006000017945 */ /* 0x000fe20003800000 */
[----:B------:R-:W-:-:S07]  /*5f00*/  IMAD.MOV.U32 R15, RZ, RZ, -0x1 ;  /* 0xffffffffff0f7424 */ /* 0x000fce00078e00ff */
[----:B-----5:R-:W-:Y:S05]  /*5f10*/  WARPSYNC.COLLECTIVE R15, `(.L_x_124) ;  /* 0x000000000f0c7348 */ /* 0x020fea0003c00000 */
[----:B------:R-:W-:Y:S02]  /*5f20*/  ELECT P6, UR62, PT ;  /* 0x00000000003e782f */ /* 0x000fe400038c0000 */
[----:B------:R-:W-:Y:S01]  /*5f30*/  MOV R14, UR62 ;  /* 0x0000003e000e7c02 */ /* 0x000fe20008000f00 */
[----:B-----5:R-:W-:Y:S10]  /*5f40*/  ENDCOLLECTIVE ;  /* 0x000000000000791b */ /* 0x020ff40003800000 */
.L_x_124:
[----:B------:R-:W-:Y:S05]  /*5f50*/  BSYNC B1 ;  /* 0x0000000000017941 */ /* 0x000fea0003800000 */
.L_x_123:
[----:B------:R-:W-:Y:S05]  /*5f60*/  BRA `(.L_x_125) ;  /* 0xffffffec00c07947 */ /* 0x000fea000383ffff */
.L_x_103:
[----:B-1----:R1:W2:Y:S02]  /*5f70*/  SYNCS.PHASECHK.TRANS64.TRYWAIT P1, [R11+URZ+0x28], R6 ;  /* 0x000028060b0075a7 */ /* 0x0022a4000802017f */
[----:B--2---:R-:W-:Y:S05]  /*5f80*/  @!P1 NANOSLEEP.SYNCS 0x989680 ;  /* 0x009896800000995d */ /* 0x004fea0003900000 */
[----:B------:R-:W2:Y:S02]  /*5f90*/  @!P1 SYNCS.PHASECHK.TRANS64 P1, [R11+URZ+0x28], R6 ;  /* 0x000028060b0095a7 */ /* 0x000ea4000802007f */
[----:B--2---:R-:W-:Y:S05]  /*5fa0*/  @!P1 BRA `(.L_x_103) ;  /* 0xfffffffc00f09947 */ /* 0x004fea000383ffff */
[----:B------:R-:W-:Y:S05]  /*5fb0*/  BRA `(.L_x_126) ;  /* 0xffffffec00f47947 */ /* 0x000fea000383ffff */
.L_x_112:
[----:B------:R-:W-:Y:S01]  /*5fc0*/  BSSY B0, `(.L_x_127) ;  /* 0x0000006000007945 */ /* 0x000fe20003800000 */
[----:B------:R-:W-:-:S07]  /*5fd0*/  IMAD.MOV.U32 R15, RZ, RZ, -0x1 ;  /* 0xffffffffff0f7424 */ /* 0x000fce00078e00ff */
[----:B-----5:R-:W-:Y:S05]  /*5fe0*/  WARPSYNC.COLLECTIVE R15, `(.L_x_128) ;  /* 0x000000000f0c7348 */ /* 0x020fea0003c00000 */
[----:B------:R-:W-:Y:S02]  /*5ff0*/  ELECT P6, UR62, PT ;  /* 0x00000000003e782f */ /* 0x000fe400038c0000 */
[----:B------:R-:W-:Y:S01]  /*6000*/  MOV R14, UR62 ;  /* 0x0000003e000e7c02 */ /* 0x000fe20008000f00 */
[----:B-----5:R-:W-:Y:S10]  /*6010*/  ENDCOLLECTIVE ;  /* 0x000000000000791b */ /* 0x020ff40003800000 */
.L_x_128:
[----:B------:R-:W-:Y:S05]  /*6020*/  BSYNC B0 ;  /* 0x0000000000007941 */ /* 0x000fea0003800000 */
.L_x_127:
[----:B------:R-:W-:Y:S05]  /*6030*/  BRA `(.L_x_129) ;  /* 0xfffffff800787947 */ /* 0x000fea000383ffff */
.L_x_116:
[----:B0-----:R0:W1:Y:S02]  /*6040*/  SYNCS.PHASECHK.TRANS64.TRYWAIT P0, [R7+URZ], R2 ;  /* 0x00000002070075a7 */ /* 0x001064000800017f */
[----:B-1----:R-:W-:Y:S05]  /*6050*/  @!P0 NANOSLEEP.SYNCS 0x989680 ;  /* 0x009896800000895d */ /* 0x002fea0003900000 */
[----:B------:R-:W1:Y:S02]  /*6060*/  @!P0 SYNCS.PHASECHK.TRANS64 P0, [R7+URZ], R2 ;  /* 0x00000002070085a7 */ /* 0x000e64000800007f */
[----:B-1----:R-:W-:Y:S05]  /*6070*/  @!P0 BRA `(.L_x_116) ;  /* 0xfffffffc00f08947 */ /* 0x002fea000383ffff */
[----:B------:R-:W-:Y:S05]  /*6080*/  BRA `(.L_x_130) ;  /* 0xfffffff800b87947 */ /* 0x000fea000383ffff */
.L_x_117:
[----:B0-----:R0:W1:Y:S02]  /*6090*/  SYNCS.PHASECHK.TRANS64.TRYWAIT P0, [R6+URZ], R3 ;  /* 0x00000003060075a7 */ /* 0x001064000800017f */
[----:B-1----:R-:W-:Y:S05]  /*60a0*/  @!P0 NANOSLEEP.SYNCS 0x989680 ;  /* 0x009896800000895d */ /* 0x002fea0003900000 */
[----:B------:R-:W1:Y:S02]  /*60b0*/  @!P0 SYNCS.PHASECHK.TRANS64 P0, [R6+URZ], R3 ;  /* 0x00000003060085a7 */ /* 0x000e64000800007f */
[----:B-1----:R-:W-:Y:S05]  /*60c0*/  @!P0 BRA `(.L_x_117) ;  /* 0xfffffffc00f08947 */ /* 0x002fea000383ffff */
[----:B------:R-:W-:Y:S05]  /*60d0*/  BRA `(.L_x_131) ;  /* 0xfffffff800c87947 */ /* 0x000fea000383ffff */
.L_x_118:
[----:B0-----:R0:W1:Y:S02]  /*60e0*/  SYNCS.PHASECHK.TRANS64.TRYWAIT P0, [R7+URZ], R4 ;  /* 0x00000004070075a7 */ /* 0x001064000800017f */
[----:B-1----:R-:W-:Y:S05]  /*60f0*/  @!P0 NANOSLEEP.SYNCS 0x989680 ;  /* 0x009896800000895d */ /* 0x002fea0003900000 */
[----:B------:R-:W1:Y:S02]  /*6100*/  @!P0 SYNCS.PHASECHK.TRANS64 P0, [R7+URZ], R4 ;  /* 0x00000004070085a7 */ /* 0x000e64000800007f */
[----:B-1----:R-:W-:Y:S05]  /*6110*/  @!P0 BRA `(.L_x_118) ;  /* 0xfffffffc00f08947 */ /* 0x002fea000383ffff */
[----:B------:R-:W-:Y:S05]  /*6120*/  BRA `(.L_x_132) ;  /* 0xfffffff800d87947 */ /* 0x000fea000383ffff */
.L_x_119:
[----:B-1----:R1:W2:Y:S02]  /*6130*/  SYNCS.PHASECHK.TRANS64.TRYWAIT P0, [R6+URZ], R3 ;  /* 0x00000003060075a7 */ /* 0x0022a4000800017f */
[----:B--2---:R-:W-:Y:S05]  /*6140*/  @!P0 NANOSLEEP.SYNCS 0x989680 ;  /* 0x009896800000895d */ /* 0x004fea0003900000 */
[----:B------:R-:W2:Y:S02]  /*6150*/  @!P0 SYNCS.PHASECHK.TRANS64 P0, [R6+URZ], R3 ;  /* 0x00000003060085a7 */ /* 0x000ea4000800007f */
[----:B--2---:R-:W-:Y:S05]  /*6160*/  @!P0 BRA `(.L_x_119) ;  /* 0xfffffffc00f08947 */ /* 0x004fea000383ffff */
[----:B------:R-:W-:Y:S05]  /*6170*/  BRA `(.L_x_133) ;  /* 0xfffffff800e07947 */ /* 0x000fea000383ffff */
.L_x_134:
[----:B------:R-:W-:-:S00]  /*6180*/  BRA `(.L_x_134) ;  /* 0xfffffffc00fc7947 */ /* 0x000fc0000383ffff */
[----:B------:R-:W-:-:S00]  /*6190*/  NOP ;  /* 0x0000000000007918 */ /* 0x000fc00000000000 */
        /* <DEDUP_REMOVED lines=14> */
.L_x_135:


//--------------------- .nv.global.init           --------------------------
	.section	.nv.global.init,"aw",@progbits
.nv.global.init:
	.type		$str$22,@object
	.size		$str$22,($str$23 - $str$22)
$str$22:
        /*0000*/ 	.byte	0x6b, 0x5f, 0x74, 0x69, 0x6c, 0x65, 0x5f, 0x63, 0x6f, 0x75, 0x6e, 0x74, 0x20, 0x3e, 0x3d, 0x20
        /*0010*/ 	.byte	0x31, 0x00
	.type		$str$23,@object
	.size		$str$23,(__unnamed_1 - $str$23)
$str$23:
        /*0012*/ 	.byte	0x2f, 0x74, 0x6d, 0x70, 0x2f, 0x63, 0x75, 0x74, 0x6c, 0x61, 0x73, 0x73, 0x5f, 0x73, 0x77, 0x65
        /*0022*/ 	.byte	0x65, 0x70, 0x5f, 0x73, 0x72, 0x63, 0x2f, 0x69, 0x6e, 0x63, 0x6c, 0x75, 0x64, 0x65, 0x2f, 0x63
        /*0032*/ 	.byte	0x75, 0x74, 0x6c, 0x61, 0x73, 0x73, 0x2f, 0x67, 0x65, 0x6d, 0x6d, 0x2f, 0x63, 0x6f, 0x6c, 0x6c
        /*0042*/ 	.byte	0x65, 0x63, 0x74, 0x69, 0x76, 0x65, 0x2f, 0x73, 0x6d, 0x39, 0x30, 0x5f, 0x6d, 0x6d, 0x61, 0x5f
        /*0052*/ 	.byte	0x74, 0x6d, 0x61, 0x5f, 0x67, 0x6d, 0x6d, 0x61, 0x5f, 0x73, 0x73, 0x5f, 0x77, 0x61, 0x72, 0x70
        /*0062*/ 	.byte	0x73, 0x70, 0x65, 0x63, 0x69, 0x61, 0x6c, 0x69, 0x7a, 0x65, 0x64, 0x2e, 0x68, 0x70, 0x70, 0x00
	.type		__unnamed_1,@object
	.size		__unnamed_1,(.L_0 - __unnamed_1)
__unnamed_1:
        /*0072*/ 	.byte	0x76, 0x6f, 0x69, 0x64, 0x20, 0x63, 0x75, 0x74, 0x6c, 0x61, 0x73, 0x73, 0x3a, 0x3a, 0x67, 0x65
        /* <DEDUP_REMOVED lines=176> */
        /*0b82*/ 	.byte	0x65, 0x6e, 0x74, 0x69, 0x74, 0x79, 0x5d, 0x00
.L_0:


//--------------------- .nv.shared._ZN7cutlass13device_kernelINS_4gemm6kernel13GemmUniversalIN4cute5tupleIJiiiiEEENS1_10collective13CollectiveMmaINS1_34MainloopSm90TmaGmmaWarpSpecializedILi5ENS5_IJNS4_1CILi1EEESB_SB_EEENS1_32KernelTmaWarpSpecializedPingpongEEENS5_IJNSA_ILi64EEESF_SF_EEENS_10tfloat32_tENS5_IJlSB_lEEESH_SI_NS4_8TiledMMAINS4_8MMA_AtomIJNS4_4SM904GMMA29MMA_64x64x8_F32TF32TF32_SS_TNILNSM_7ScaleInE1ELSO_1EEEEEENS4_6LayoutISC_NS5_IJNSA_ILi0EEESS_SS_EEEEENS5_IJNS4_10UnderscoreESV_SV_EEEEENS4_13SM90_TMA_LOADENS4_14ComposedLayoutINS4_7SwizzleILi3ELi4ELi3EEENS4_18smem_ptr_flag_bitsILi32EEENSR_INS5_IJNSA_ILi8EEENSA_ILi32EEEEEENS5_IJS15_SB_EEEEEEEvNS4_8identityESY_S19_vS1A_EENS_8epilogue10collective6detail29Sm90TmaWarpSpecializedAdapterINS1D_15DefaultEpilogueISH_SI_SI_NS1C_6thread17LinearCombinationISH_Li1EffLNS1H_9ScaleType4KindE0ELNS_15FloatRoundStyleE2ESH_EENS1_15EpilogueDefaultEEEEEvvEEEEvNT_6ParamsE --------------------------
	.section	.nv.shared._ZN7cutlass13device_kernelINS_4gemm6kernel13GemmUniversalIN4cute5tupleIJiiiiEEENS1_10collective13CollectiveMmaINS1_34MainloopSm90TmaGmmaWarpSpecializedILi5ENS5_IJNS4_1CILi1EEESB_SB_EEENS1_32KernelTmaWarpSpecializedPingpongEEENS5_IJNSA_ILi64EEESF_SF_EEENS_10tfloat32_tENS5_IJlSB_lEEESH_SI_NS4_8TiledMMAINS4_8MMA_AtomIJNS4_4SM904GMMA29MMA_64x64x8_F32TF32TF32_SS_TNILNSM_7ScaleInE1ELSO_1EEEEEENS4_6LayoutISC_NS5_IJNSA_ILi0EEESS_SS_EEEEENS5_IJNS4_10UnderscoreESV_SV_EEEEENS4_13SM90_TMA_LOADENS4_14ComposedLayoutINS4_7SwizzleILi3ELi4ELi3EEENS4_18smem_ptr_flag_bitsILi32EEENSR_INS5_IJNSA_ILi8EEENSA_ILi32EEEEEENS5_IJS15_SB_EEEEEEEvNS4_8identityESY_S19_vS1A_EENS_8epilogue10collective6detail29Sm90TmaWarpSpecializedAdapterINS1D_15DefaultEpilogueISH_SI_SI_NS1C_6thread17LinearCombinationISH_Li1EffLNS1H_9ScaleType4KindE0ELNS_15FloatRoundStyleE2ESH_EENS1_15EpilogueDefaultEEEEEvvEEEEvNT_6ParamsE,"aw",@nobits
	.sectionflags	@""
	.align	16
	.zero		1024


//--------------------- .nv.shared.reserved.0     --------------------------
	.section	.nv.shared.reserved.0,"aw",@nobits
	.weak		__nv_reservedSMEM_offset_0_alias
	.size		__nv_reservedSMEM_offset_0_alias, 0, 0
	.other		__nv_reservedSMEM_offset_0_alias,@"STO_CUDA_RESERVED_SHARED STV_DEFAULT"
__nv_reservedSMEM_offset_0_alias:
	.zero		0


//--------------------- .nv.global                --------------------------
	.section	.nv.global,"aw",@nobits
.nv.global:
	.type		_ZN39_INTERNAL_e19f876c_4_k_cu_3bcce7ef_63214cute1_E,@object
	.size		_ZN39_INTERNAL_e19f876c_4_k_cu_3bcce7ef_63214cute1_E,(_ZN39_INTERNAL_e19f876c_4_k_cu_3bcce7ef_63214cuda3std3__45__cpo6cbeginE - _ZN39_INTERNAL_e19f876c_4_k_cu_3bcce7ef_63214cute1_E)
_ZN39_INTERNAL_e19f876c_4_k_cu_3bcce7ef_63214cute1_E:
	.zero		1
	.type		_ZN39_INTERNAL_e19f876c_4_k_cu_3bcce7ef_63214cuda3std3__45__cpo6cbeginE,@object
	.size		_ZN39_INTERNAL_e19f876c_4_k_cu_3bcce7ef_63214cuda3std3__45__cpo6cbeginE,(_ZN39_INTERNAL_e19f876c_4_k_cu_3bcce7ef_63214cuda3std3__48in_placeE - _ZN39_INTERNAL_e19f876c_4_k_cu_3bcce7ef_63214cuda3std3__45__cpo6cbeginE)
_ZN39_INTERNAL_e19f876c_4_k_cu_3bcce7ef_63214cuda3std3__45__cpo6cbeginE:
	.zero		1
	.type		_ZN39_INTERNAL_e19f876c_4_k_cu_3bcce7ef_63214cuda3std3__48in_placeE,@object
	.size		_ZN39_INTERNAL_e19f876c_4_k_cu_3bcce7ef_63214cuda3std3__48in_placeE,(_ZN39_INTERNAL_e19f876c_4_k_cu_3bcce7ef_63214cuda3std6ranges3__45__cpo9iter_moveE - _ZN39_INTERNAL_e19f876c_4_k_cu_3bcce7ef_63214cuda3std3__48in_placeE)
_ZN39_INTERNAL_e19f876c_4_k_cu_3bcce7ef_63214cuda3std3__48in_placeE:
	.zero		1
	.type		_ZN39_INTERNAL_e19f876c_4_k_cu_3bcce7ef_63214cuda3std6ranges3__45__cpo9iter_moveE,@object
	.size		_ZN39_INTERNAL_e19f876c_4_k_cu_3bcce7ef_63214cuda3std6ranges3__45__cpo9iter_moveE,(_ZN39_INTERNAL_e19f876c_4_k_cu_3bcce7ef_63214cuda3std3__45__cpo5beginE - _ZN39_INTERNAL_e19f876c_4_k_cu_3bcce7ef_63214cuda3std6ranges3__45__cpo9iter_moveE)
_ZN39_INTERNAL_e19f876c_4_k_cu_3bcce7ef_63214cuda3std6ranges3__45__cpo9iter_moveE:
	.zero		1
	.type		_ZN39_INTERNAL_e19f876c_4_k_cu_3bcce7ef_63214cuda3std3__45__cpo5beginE,@object
	.size		_ZN39_INTERNAL_e19f876c_4_k_cu_3bcce7ef_63214cuda3std3__45__cpo5beginE,(_ZN39_INTERNAL_e19f876c_4_k_cu_3bcce7ef_63214cuda3std3__441_GLOBAL__N__e19f876c_4_k_cu_3bcce7ef_63216ignoreE - _ZN39_INTERNAL_e19f876c_4_k_cu_3bcce7ef_63214cuda3std3__45__cpo5beginE)
_ZN39_INTERNAL_e19f876c_4_k_cu_3bcce7ef_63214cuda3std3__45__cpo5beginE:
	.zero		1
	.type		_ZN39_INTERNAL_e19f876c_4_k_cu_3bcce7ef_63214cuda3std3__441_GLOBAL__N__e19f876c_4_k_cu_3bcce7ef_63216ignoreE,@object
	.size		_ZN39_INTERNAL_e19f876c_4_k_cu_3bcce7ef_63214cuda3std3__441_GLOBAL__N__e19f876c_4_k_cu_3bcce7ef_63216ignoreE,(_ZN39_INTERNAL_e19f876c_4_k_cu_3bcce7ef_63214cute7productE - _ZN39_INTERNAL_e19f876c_4_k_cu_3bcce7ef_63214cuda3std3__441_GLOBAL__N__e19f876c_4_k_cu_3bcce7ef_63216ignoreE)
_ZN39_INTERNAL_e19f876c_4_k_cu_3bcce7ef_63214cuda3std3__441_GLOBAL__N__e19f876c_4_k_cu_3bcce7ef_63216ignoreE:
	.zero		1
	.type		_ZN39_INTERNAL_e19f876c_4_k_cu_3bcce7ef_63214cute7productE,@object
	.size		_ZN39_INTERNAL_e19f876c_4_k_cu_3bcce7ef_63214cute7productE,(_ZN39_INTERNAL_e19f876c_4_k_cu_3bcce7ef_63214cuda3std3__45__cpo3endE - _ZN39_INTERNAL_e19f876c_4_k_cu_3bcce7ef_63214cute7productE)
_ZN39_INTERNAL_e19f876c_4_k_cu_3bcce7ef_63214cute7productE:
	.zero		1
	.type		_ZN39_INTERNAL_e19f876c_4_k_cu_3bcce7ef_63214cuda3std3__45__cpo3endE,@object
	.size		_ZN39_INTERNAL_e19f876c_4_k_cu_3bcce7ef_63214cuda3std3__45__cpo3endE,(_ZN39_INTERNAL_e19f876c_4_k_cu_3bcce7ef_63214cuda3std3__419piecewise_constructE - _ZN39_INTERNAL_e19f876c_4_k_cu_3bcce7ef_63214cuda3std3__45__cpo3endE)
_ZN39_INTERNAL_e19f876c_4_k_cu_3bcce7ef_63214cuda3std3__45__cpo3endE:
	.zero		1
	.type		_ZN39_INTERNAL_e19f876c_4_k_cu_3bcce7ef_63214cuda3std3__419piecewise_constructE,@object
	.size		_ZN39_INTERNAL_e19f876c_4_k_cu_3bcce7ef_63214cuda3std3__419piecewise_constructE,(_ZN39_INTERNAL_e19f876c_4_k_cu_3bcce7ef_63214cuda3std3__45__cpo4cendE - _ZN39_INTERNAL_e19f876c_4_k_cu_3bcce7ef_63214cuda3std3__419piecewise_constructE)
_ZN39_INTERNAL_e19f876c_4_k_cu_3bcce7ef_63214cuda3std3__419piecewise_constructE:
	.zero		1
	.type		_ZN39_INTERNAL_e19f876c_4_k_cu_3bcce7ef_63214cuda3std3__45__cpo4cendE,@object
	.size		_ZN39_INTERNAL_e19f876c_4_k_cu_3bcce7ef_63214cuda3std3__45__cpo4cendE,(_ZN39_INTERNAL_e19f876c_4_k_cu_3bcce7ef_63214cuda3std6ranges3__45__cpo4swapE - _ZN39_INTERNAL_e19f876c_4_k_cu_3bcce7ef_63214cuda3std3__45__cpo4cendE)
_ZN39_INTERNAL_e19f876c_4_k_cu_3bcce7ef_63214cuda3std3__45__cpo4cendE:
	.zero		1
	.type		_ZN39_INTERNAL_e19f876c_4_k_cu_3bcce7ef_63214cuda3std6ranges3__45__cpo4swapE,@object
	.size		_ZN39_INTERNAL_e19f876c_4_k_cu_3bcce7ef_63214cuda3std6ranges3__45__cpo4swapE,(.L_8 - _ZN39_INTERNAL_e19f876c_4_k_cu_3bcce7ef_63214cuda3std6ranges3__45__cpo4swapE)
_ZN39_INTERNAL_e19f876c_4_k_cu_3bcce7ef_63214cuda3std6ranges3__45__cpo4swapE:
	.zero		1
.L_8:


//--------------------- .nv.constant0._ZN7cutlass13device_kernelINS_4gemm6kernel13GemmUniversalIN4cute5tupleIJiiiiEEENS1_10collective13CollectiveMmaINS1_34MainloopSm90TmaGmmaWarpSpecializedILi5ENS5_IJNS4_1CILi1EEESB_SB_EEENS1_32KernelTmaWarpSpecializedPingpongEEENS5_IJNSA_ILi64EEESF_SF_EEENS_10tfloat32_tENS5_IJlSB_lEEESH_SI_NS4_8TiledMMAINS4_8MMA_AtomIJNS4_4SM904GMMA29MMA_64x64x8_F32TF32TF32_SS_TNILNSM_7ScaleInE1ELSO_1EEEEEENS4_6LayoutISC_NS5_IJNSA_ILi0EEESS_SS_EEEEENS5_IJNS4_10UnderscoreESV_SV_EEEEENS4_13SM90_TMA_LOADENS4_14ComposedLayoutINS4_7SwizzleILi3ELi4ELi3EEENS4_18smem_ptr_flag_bitsILi32EEENSR_INS5_IJNSA_ILi8EEENSA_ILi32EEEEEENS5_IJS15_SB_EEEEEEEvNS4_8identityESY_S19_vS1A_EENS_8epilogue10collective6detail29Sm90TmaWarpSpecializedAdapterINS1D_15DefaultEpilogueISH_SI_SI_NS1C_6thread17LinearCombinationISH_Li1EffLNS1H_9ScaleType4KindE0ELNS_15FloatRoundStyleE2ESH_EENS1_15EpilogueDefaultEEEEEvvEEEEvNT_6ParamsE --------------------------
	.section	.nv.constant0._ZN7cutlass13device_kernelINS_4gemm6kernel13GemmUniversalIN4cute5tupleIJiiiiEEENS1_10collective13CollectiveMmaINS1_34MainloopSm90TmaGmmaWarpSpecializedILi5ENS5_IJNS4_1CILi1EEESB_SB_EEENS1_32KernelTmaWarpSpecializedPingpongEEENS5_IJNSA_ILi64EEESF_SF_EEENS_10tfloat32_tENS5_IJlSB_lEEESH_SI_NS4_8TiledMMAINS4_8MMA_AtomIJNS4_4SM904GMMA29MMA_64x64x8_F32TF32TF32_SS_TNILNSM_7ScaleInE1ELSO_1EEEEEENS4_6LayoutISC_NS5_IJNSA_ILi0EEESS_SS_EEEEENS5_IJNS4_10UnderscoreESV_SV_EEEEENS4_13SM90_TMA_LOADENS4_14ComposedLayoutINS4_7SwizzleILi3ELi4ELi3EEENS4_18smem_ptr_flag_bitsILi32EEENSR_INS5_IJNSA_ILi8EEENSA_ILi32EEEEEENS5_IJS15_SB_EEEEEEEvNS4_8identityESY_S19_vS1A_EENS_8epilogue10collective6detail29Sm90TmaWarpSpecializedAdapterINS1D_15DefaultEpilogueISH_SI_SI_NS1C_6thread17LinearCombinationISH_Li1EffLNS1H_9ScaleType4KindE0ELNS_15FloatRoundStyleE2ESH_EENS1_15EpilogueDefaultEEEEEvvEEEEvNT_6ParamsE,"a",@progbits
	.sectionflags	@""
	.align	4
.nv.constant0._ZN7cutlass13device_kernelINS_4gemm6kernel13GemmUniversalIN4cute5tupleIJiiiiEEENS1_10collective13CollectiveMmaINS1_34MainloopSm90TmaGmmaWarpSpecializedILi5ENS5_IJNS4_1CILi1EEESB_SB_EEENS1_32KernelTmaWarpSpecializedPingpongEEENS5_IJNSA_ILi64EEESF_SF_EEENS_10tfloat32_tENS5_IJlSB_lEEESH_SI_NS4_8TiledMMAINS4_8MMA_AtomIJNS4_4SM904GMMA29MMA_64x64x8_F32TF32TF32_SS_TNILNSM_7ScaleInE1ELSO_1EEEEEENS4_6LayoutISC_NS5_IJNSA_ILi0EEESS_SS_EEEEENS5_IJNS4_10UnderscoreESV_SV_EEEEENS4_13SM90_TMA_LOADENS4_14ComposedLayoutINS4_7SwizzleILi3ELi4ELi3EEENS4_18smem_ptr_flag_bitsILi32EEENSR_INS5_IJNSA_ILi8EEENSA_ILi32EEEEEENS5_IJS15_SB_EEEEEEEvNS4_8identityESY_S19_vS1A_EENS_8epilogue10collective6detail29Sm90TmaWarpSpecializedAdapterINS1D_15DefaultEpilogueISH_SI_SI_NS1C_6thread17LinearCombinationISH_Li1EffLNS1H_9ScaleType4KindE0ELNS_15FloatRoundStyleE2ESH_EENS1_15EpilogueDefaultEEEEEvvEEEEvNT_6ParamsE:
	.zero		1664


//--------------------- SYMBOLS --------------------------

	.type		.nv.reservedSmem.offset0,@object
	.size		.nv.reservedSmem.offset0,0x4
	.type		__assertfail,@function
